// auto-generated by cutlass_sweep.gemm — config: {"arch": "sm_90", "cluster_m": 2, "cluster_n": 1, "dtype": "bf16", "dtype_b": "bf16", "layout": "nt", "stages": 0, "tile_k": 128, "tile_m": 64, "tile_n": 240}
#include "cutlass/cutlass.h"
#include "cutlass/gemm/collective/collective_builder.hpp"
#include "cutlass/gemm/device/gemm_universal_adapter.h"
#include "cutlass/gemm/kernel/gemm_universal.hpp"
#include "cutlass/epilogue/collective/collective_builder.hpp"

using ElemA = cutlass::bfloat16_t;
using ElemB = cutlass::bfloat16_t;
using ElemCD = cutlass::bfloat16_t;
using Acc  = float;
using TileShape    = cute::Shape<cute::_64, cute::_240, cute::_128>;
using ClusterShape = cute::Shape<cute::_2, cute::_1, cute::_1>;

using CollectiveEpilogue = typename cutlass::epilogue::collective::CollectiveBuilder<
    cutlass::arch::Sm90, cutlass::arch::OpClassTensorOp,
    TileShape, ClusterShape,
    cutlass::epilogue::collective::EpilogueTileAuto,
    Acc, Acc,
    ElemCD, cutlass::layout::RowMajor, 128 / cutlass::sizeof_bits<ElemCD>::value,
    ElemCD, cutlass::layout::RowMajor, 128 / cutlass::sizeof_bits<ElemCD>::value,
    cutlass::epilogue::collective::EpilogueScheduleAuto
  >::CollectiveOp;

using CollectiveMainloop = typename cutlass::gemm::collective::CollectiveBuilder<
    cutlass::arch::Sm90, cutlass::arch::OpClassTensorOp,
    ElemA, cutlass::layout::RowMajor, 128 / cutlass::sizeof_bits<ElemA>::value,
    ElemB, cutlass::layout::ColumnMajor, 128 / cutlass::sizeof_bits<ElemB>::value,
    Acc,
    TileShape, ClusterShape,
    cutlass::gemm::collective::StageCountAutoCarveout<static_cast<int>(sizeof(typename CollectiveEpilogue::SharedStorage))>,
    cutlass::gemm::collective::KernelScheduleAuto
  >::CollectiveOp;

using GemmKernel = cutlass::gemm::kernel::GemmUniversal<
    cute::Shape<int,int,int,int>,
    CollectiveMainloop,
    CollectiveEpilogue
>;
using Gemm = cutlass::gemm::device::GemmUniversalAdapter<GemmKernel>;

// Force the device kernel symbol into the cubin without needing a host main.
auto* _anchor = &cutlass::device_kernel<GemmKernel>;


// ===== COMPILED SASS (sm_90a) =====

	.target	sm_90a

	.elftype	@"ET_EXEC"


//--------------------- .note.nv.tkinfo           --------------------------
	.section	.note.nv.tkinfo,"",@"SHT_NOTE"
	.sectionflags	@"SHF_NOTE_NV_TKINFO"
	.tkinfo
        /*0018*/ 	.word	0x00000002
        /*0030*/ 	.string	""
        /*0030*/ 	.string	"ptxas"
        /*0030*/ 	.string	"Cuda compilation tools, release 13.0, V13.0.88"
        /*0030*/ 	.string	"Build cuda_13.0.r13.0/compiler.36424714_0"
        /*0030*/ 	.string	"-arch sm_90a -m 64 "



//--------------------- .note.nv.cuinfo           --------------------------
	.section	.note.nv.cuinfo,"",@"SHT_NOTE"
	.sectionflags	@"SHF_NOTE_NV_CUINFO"
        /*0018*/ 	.short	0x0002
        /*001a*/ 	.short	0x005a
        /*001c*/ 	.short	0x0082
	.zero		2


//--------------------- .nv.info                  --------------------------
	.section	.nv.info,"",@"SHT_CUDA_INFO"
	.align	4


	//----- nvinfo : EIATTR_REGCOUNT
	.align		4
        /*0000*/ 	.byte	0x04, 0x2f
        /*0002*/ 	.short	(.L_15 - .L_14)
	.align		4
.L_14:
        /*0004*/ 	.word	index@(_ZN7cutlass13device_kernelINS_4gemm6kernel13GemmUniversalIN4cute5tupleIJiiiiEEENS1_10collective13CollectiveMmaINS1_34MainloopSm90TmaGmmaWarpSpecializedILi2ENS5_IJNS4_1CILi2EEENSA_ILi1EEESC_EEENS1_32KernelTmaWarpSpecializedPingpongEEENS5_IJNSA_ILi64EEENSA_ILi240EEENSA_ILi128EEEEEENS_10bfloat16_tENS5_IJlSC_lEEESK_SL_NS4_8TiledMMAINS4_8MMA_AtomIJNS4_4SM904GMMA27MMA_64x16x16_F32BF16BF16_SSILNSP_5MajorE0ELSR_0ELNSP_7ScaleInE1ELSS_1EEEEEENS4_6LayoutINS5_IJSC_SC_SC_EEENS5_IJNSA_ILi0EEESX_SX_EEEEENS5_IJNS4_10UnderscoreES10_S10_EEEEENS4_13SM90_TMA_LOADENS4_14ComposedLayoutINS4_7SwizzleILi3ELi4ELi3EEENS4_18smem_ptr_flag_bitsILi16EEENSV_INS5_IJNSA_ILi8EEESG_EEENS5_IJSG_SC_EEEEEEEvNS4_8identityENS4_23SM90_TMA_LOAD_MULTICASTES1D_vS1E_EENS_8epilogue10collective6detail29Sm90TmaWarpSpecializedAdapterINS1I_15DefaultEpilogueISK_SL_SL_NS1H_6thread17LinearCombinationISK_Li1EffLNS1M_9ScaleType4KindE0ELNS_15FloatRoundStyleE2ESK_EENS1_15EpilogueDefaultEEEEEvvEEEEvNT_6ParamsE)
        /*0008*/ 	.word	0x000000a8


	//----- nvinfo : EIATTR_FRAME_SIZE
	.align		4
.L_15:
        /*000c*/ 	.byte	0x04, 0x11
        /*000e*/ 	.short	(.L_17 - .L_16)
	.align		4
.L_16:
        /*0010*/ 	.word	index@(_ZN7cutlass13device_kernelINS_4gemm6kernel13GemmUniversalIN4cute5tupleIJiiiiEEENS1_10collective13CollectiveMmaINS1_34MainloopSm90TmaGmmaWarpSpecializedILi2ENS5_IJNS4_1CILi2EEENSA_ILi1EEESC_EEENS1_32KernelTmaWarpSpecializedPingpongEEENS5_IJNSA_ILi64EEENSA_ILi240EEENSA_ILi128EEEEEENS_10bfloat16_tENS5_IJlSC_lEEESK_SL_NS4_8TiledMMAINS4_8MMA_AtomIJNS4_4SM904GMMA27MMA_64x16x16_F32BF16BF16_SSILNSP_5MajorE0ELSR_0ELNSP_7ScaleInE1ELSS_1EEEEEENS4_6LayoutINS5_IJSC_SC_SC_EEENS5_IJNSA_ILi0EEESX_SX_EEEEENS5_IJNS4_10UnderscoreES10_S10_EEEEENS4_13SM90_TMA_LOADENS4_14ComposedLayoutINS4_7SwizzleILi3ELi4ELi3EEENS4_18smem_ptr_flag_bitsILi16EEENSV_INS5_IJNSA_ILi8EEESG_EEENS5_IJSG_SC_EEEEEEEvNS4_8identityENS4_23SM90_TMA_LOAD_MULTICASTES1D_vS1E_EENS_8epilogue10collective6detail29Sm90TmaWarpSpecializedAdapterINS1I_15DefaultEpilogueISK_SL_SL_NS1H_6thread17LinearCombinationISK_Li1EffLNS1M_9ScaleType4KindE0ELNS_15FloatRoundStyleE2ESK_EENS1_15EpilogueDefaultEEEEEvvEEEEvNT_6ParamsE)
        /*0014*/ 	.word	0x00000000


	//----- nvinfo : EIATTR_MIN_STACK_SIZE
	.align		4
.L_17:
        /*0018*/ 	.byte	0x04, 0x12
        /*001a*/ 	.short	(.L_19 - .L_18)
	.align		4
.L_18:
        /*001c*/ 	.word	index@(_ZN7cutlass13device_kernelINS_4gemm6kernel13GemmUniversalIN4cute5tupleIJiiiiEEENS1_10collective13CollectiveMmaINS1_34MainloopSm90TmaGmmaWarpSpecializedILi2ENS5_IJNS4_1CILi2EEENSA_ILi1EEESC_EEENS1_32KernelTmaWarpSpecializedPingpongEEENS5_IJNSA_ILi64EEENSA_ILi240EEENSA_ILi128EEEEEENS_10bfloat16_tENS5_IJlSC_lEEESK_SL_NS4_8TiledMMAINS4_8MMA_AtomIJNS4_4SM904GMMA27MMA_64x16x16_F32BF16BF16_SSILNSP_5MajorE0ELSR_0ELNSP_7ScaleInE1ELSS_1EEEEEENS4_6LayoutINS5_IJSC_SC_SC_EEENS5_IJNSA_ILi0EEESX_SX_EEEEENS5_IJNS4_10UnderscoreES10_S10_EEEEENS4_13SM90_TMA_LOADENS4_14ComposedLayoutINS4_7SwizzleILi3ELi4ELi3EEENS4_18smem_ptr_flag_bitsILi16EEENSV_INS5_IJNSA_ILi8EEESG_EEENS5_IJSG_SC_EEEEEEEvNS4_8identityENS4_23SM90_TMA_LOAD_MULTICASTES1D_vS1E_EENS_8epilogue10collective6detail29Sm90TmaWarpSpecializedAdapterINS1I_15DefaultEpilogueISK_SL_SL_NS1H_6thread17LinearCombinationISK_Li1EffLNS1M_9ScaleType4KindE0ELNS_15FloatRoundStyleE2ESK_EENS1_15EpilogueDefaultEEEEEvvEEEEvNT_6ParamsE)
        /*0020*/ 	.word	0x00000000
.L_19:


//--------------------- .nv.compat                --------------------------
	.section	.nv.compat,"",@"SHT_CUDA_COMPAT_INFO"
	.align	4
        /*0000*/ 	.byte	0x02, 0x09, 0x01, 0x00, 0x02, 0x02, 0x04, 0x00, 0x02, 0x05, 0x05, 0x00, 0x03, 0x07, 0x01, 0x01
        /*0010*/ 	.byte	0x02, 0x03, 0x01, 0x00, 0x02, 0x06, 0x01, 0x00, 0x04, 0x0b, 0x08, 0x00, 0x00, 0x00, 0x00, 0x00
        /*0020*/ 	.byte	0x00, 0x00, 0x00, 0x00


//--------------------- .nv.info._ZN7cutlass13device_kernelINS_4gemm6kernel13GemmUniversalIN4cute5tupleIJiiiiEEENS1_10collective13CollectiveMmaINS1_34MainloopSm90TmaGmmaWarpSpecializedILi2ENS5_IJNS4_1CILi2EEENSA_ILi1EEESC_EEENS1_32KernelTmaWarpSpecializedPingpongEEENS5_IJNSA_ILi64EEENSA_ILi240EEENSA_ILi128EEEEEENS_10bfloat16_tENS5_IJlSC_lEEESK_SL_NS4_8TiledMMAINS4_8MMA_AtomIJNS4_4SM904GMMA27MMA_64x16x16_F32BF16BF16_SSILNSP_5MajorE0ELSR_0ELNSP_7ScaleInE1ELSS_1EEEEEENS4_6LayoutINS5_IJSC_SC_SC_EEENS5_IJNSA_ILi0EEESX_SX_EEEEENS5_IJNS4_10UnderscoreES10_S10_EEEEENS4_13SM90_TMA_LOADENS4_14ComposedLayoutINS4_7SwizzleILi3ELi4ELi3EEENS4_18smem_ptr_flag_bitsILi16EEENSV_INS5_IJNSA_ILi8EEESG_EEENS5_IJSG_SC_EEEEEEEvNS4_8identityENS4_23SM90_TMA_LOAD_MULTICASTES1D_vS1E_EENS_8epilogue10collective6detail29Sm90TmaWarpSpecializedAdapterINS1I_15DefaultEpilogueISK_SL_SL_NS1H_6thread17LinearCombinationISK_Li1EffLNS1M_9ScaleType4KindE0ELNS_15FloatRoundStyleE2ESK_EENS1_15EpilogueDefaultEEEEEvvEEEEvNT_6ParamsE --------------------------
	.section	.nv.info._ZN7cutlass13device_kernelINS_4gemm6kernel13GemmUniversalIN4cute5tupleIJiiiiEEENS1_10collective13CollectiveMmaINS1_34MainloopSm90TmaGmmaWarpSpecializedILi2ENS5_IJNS4_1CILi2EEENSA_ILi1EEESC_EEENS1_32KernelTmaWarpSpecializedPingpongEEENS5_IJNSA_ILi64EEENSA_ILi240EEENSA_ILi128EEEEEENS_10bfloat16_tENS5_IJlSC_lEEESK_SL_NS4_8TiledMMAINS4_8MMA_AtomIJNS4_4SM904GMMA27MMA_64x16x16_F32BF16BF16_SSILNSP_5MajorE0ELSR_0ELNSP_7ScaleInE1ELSS_1EEEEEENS4_6LayoutINS5_IJSC_SC_SC_EEENS5_IJNSA_ILi0EEESX_SX_EEEEENS5_IJNS4_10UnderscoreES10_S10_EEEEENS4_13SM90_TMA_LOADENS4_14ComposedLayoutINS4_7SwizzleILi3ELi4ELi3EEENS4_18smem_ptr_flag_bitsILi16EEENSV_INS5_IJNSA_ILi8EEESG_EEENS5_IJSG_SC_EEEEEEEvNS4_8identityENS4_23SM90_TMA_LOAD_MULTICASTES1D_vS1E_EENS_8epilogue10collective6detail29Sm90TmaWarpSpecializedAdapterINS1I_15DefaultEpilogueISK_SL_SL_NS1H_6thread17LinearCombinationISK_Li1EffLNS1M_9ScaleType4KindE0ELNS_15FloatRoundStyleE2ESK_EENS1_15EpilogueDefaultEEEEEvvEEEEvNT_6ParamsE,"",@"SHT_CUDA_INFO"
	.sectionflags	@""
	.align	4


	//----- nvinfo : EIATTR_CUDA_API_VERSION
	.align		4
        /*0000*/ 	.byte	0x04, 0x37
        /*0002*/ 	.short	(.L_21 - .L_20)
.L_20:
        /*0004*/ 	.word	0x00000082


	//----- nvinfo : EIATTR_KPARAM_INFO
	.align		4
.L_21:
        /*0008*/ 	.byte	0x04, 0x17
        /*000a*/ 	.short	(.L_23 - .L_22)
.L_22:
        /*000c*/ 	.word	0x00000000
        /*0010*/ 	.short	0x0000
        /*0012*/ 	.short	0x0070
        /*0014*/ 	.byte	0x00, 0xf0, 0x01, 0x10


	//----- nvinfo : EIATTR_SPARSE_MMA_MASK
	.align		4
.L_23:
        /*0018*/ 	.byte	0x03, 0x50
        /*001a*/ 	.short	0x0000


	//----- nvinfo : EIATTR_MAXREG_COUNT
	.align		4
        /*001c*/ 	.byte	0x03, 0x1b
        /*001e*/ 	.short	0x00a8


	//----- nvinfo : EIATTR_NUM_BARRIERS
	.align		4
        /*0020*/ 	.byte	0x02, 0x4c
        /*0022*/ 	.byte	0x01
	.zero		1


	//----- nvinfo : EIATTR_EXTERNS
	.align		4
        /*0024*/ 	.byte	0x04, 0x0f
        /*0026*/ 	.short	(.L_25 - .L_24)


	//   ....[0]....
	.align		4
.L_24:
        /*0028*/ 	.word	index@(__assertfail)


	//----- nvinfo : EIATTR_MERCURY_ISA_VERSION
	.align		4
.L_25:
        /*002c*/ 	.byte	0x03, 0x5f
        /*002e*/ 	.short	0x0101


	//----- nvinfo : EIATTR_INT_WARP_WIDE_INSTR_OFFSETS
	.align		4
        /*0030*/ 	.byte	0x04, 0x31
        /*0032*/ 	.short	(.L_27 - .L_26)


	//   ....[0]....
.L_26:
        /*0034*/ 	.word	0x00000590


	//   ....[1]....
        /*0038*/ 	.word	0x000005d0


	//   ....[2]....
        /*003c*/ 	.word	0x00000660


	//   ....[3]....
        /*0040*/ 	.word	0x00000670


	//   ....[4]....
        /*0044*/ 	.word	0x00000690


	//   ....[5]....
        /*0048*/ 	.word	0x000006b0


	//   ....[6]....
        /*004c*/ 	.word	0x000007a0


	//   ....[7]....
        /*0050*/ 	.word	0x000007c0


	//   ....[8]....
        /*0054*/ 	.word	0x00007a50


	//----- nvinfo : EIATTR_COOP_GROUP_MASK_REGIDS
	.align		4
.L_27:
        /*0058*/ 	.byte	0x04, 0x29
        /*005a*/ 	.short	(.L_29 - .L_28)


	//   ....[0]....
.L_28:
        /*005c*/ 	.word	0xffffffff


	//   ....[1]....
        /*0060*/ 	.word	0xffffffff


	//   ....[2]....
        /*0064*/ 	.word	0xffffffff


	//   ....[3]....
        /*0068*/ 	.word	0xffffffff


	//   ....[4]....
        /*006c*/ 	.word	0xffffffff


	//   ....[5]....
        /*0070*/ 	.word	0xffffffff


	//   ....[6]....
        /*0074*/ 	.word	0xffffffff


	//----- nvinfo : EIATTR_COOP_GROUP_INSTR_OFFSETS
	.align		4
.L_29:
        /*0078*/ 	.byte	0x04, 0x28
        /*007a*/ 	.short	(.L_31 - .L_30)


	//   ....[0]....
.L_30:
        /*007c*/ 	.word	0x00000060


	//   ....[1]....
        /*0080*/ 	.word	0x00000080


	//   ....[2]....
        /*0084*/ 	.word	0x00000180


	//   ....[3]....
        /*0088*/ 	.word	0x00000370


	//   ....[4]....
        /*008c*/ 	.word	0x000003c0


	//   ....[5]....
        /*0090*/ 	.word	0x000004b0


	//   ....[6]....
        /*0094*/ 	.word	0x00000940


	//----- nvinfo : EIATTR_REG_RECONFIG
	.align		4
.L_31:
        /*0098*/ 	.byte	0x01, 0x54
	.zero		2


	//----- nvinfo : EIATTR_SYSCALL_OFFSETS
	.align		4
        /*009c*/ 	.byte	0x04, 0x46
        /*009e*/ 	.short	(.L_33 - .L_32)


	//   ....[0]....
.L_32:
        /*00a0*/ 	.word	0x00001890


	//----- nvinfo : EIATTR_MBARRIER_INSTR_OFFSETS
	.align		4
.L_33:
        /*00a4*/ 	.byte	0x04, 0x39
        /*00a6*/ 	.short	(.L_35 - .L_34)


	//   ....[0]....
.L_34:
        /*00a8*/ 	.word	0x00000300
        /*00ac*/ 	.word	0x000000ff
        /*00b0*/ 	.word	0x00000000
        /*00b4*/ 	.short	0x0100
        /*00b6*/ 	.byte	0x07
	.zero		1


	//   ....[1]....
        /*00b8*/ 	.word	0x00000310
        /*00bc*/ 	.word	0x000000ff
        /*00c0*/ 	.word	0x00000010
        /*00c4*/ 	.short	0x0100
        /*00c6*/ 	.byte	0x07
	.zero		1


	//   ....[2]....
        /*00c8*/ 	.word	0x00000320
        /*00cc*/ 	.word	0x000000ff
        /*00d0*/ 	.word	0x00000008
        /*00d4*/ 	.short	0x0100
        /*00d6*/ 	.byte	0x07
	.zero		1


	//   ....[3]....
        /*00d8*/ 	.word	0x00000330
        /*00dc*/ 	.word	0x000000ff
        /*00e0*/ 	.word	0x00000018
        /*00e4*/ 	.short	0x0100
        /*00e6*/ 	.byte	0x07
	.zero		1


	//   ....[4]....
        /*00e8*/ 	.word	0x00000800
        /*00ec*/ 	.word	0x000000ff
        /*00f0*/ 	.word	0x00000050
        /*00f4*/ 	.short	0x0100
        /*00f6*/ 	.byte	0x0c
	.zero		1


	//   ....[5]....
        /*00f8*/ 	.word	0x00000850
        /*00fc*/ 	.word	0x000000ff
        /*0100*/ 	.word	0x00000058
        /*0104*/ 	.short	0x0100
        /*0106*/ 	.byte	0x0c
	.zero		1


	//   ....[6]....
        /*0108*/ 	.word	0x00000880
        /*010c*/ 	.word	0x000000ff
        /*0110*/ 	.word	0x00000030
        /*0114*/ 	.short	0x0100
        /*0116*/ 	.byte	0x0d
	.zero		1


	//   ....[7]....
        /*0118*/ 	.word	0x000008d0
        /*011c*/ 	.word	0x000000ff
        /*0120*/ 	.word	0x00000038
        /*0124*/ 	.short	0x0100
        /*0126*/ 	.byte	0x0d
	.zero		1


	//   ....[8]....
        /*0128*/ 	.word	0x000008e0
        /*012c*/ 	.word	0x000000ff
        /*0130*/ 	.word	0x00000040
        /*0134*/ 	.short	0x0100
        /*0136*/ 	.byte	0x0d
	.zero		1


	//   ....[9]....
        /*0138*/ 	.word	0x000008f0
        /*013c*/ 	.word	0x000000ff
        /*0140*/ 	.word	0x00000048
        /*0144*/ 	.short	0x0100
        /*0146*/ 	.byte	0x0d
	.zero		1


	//   ....[10]....
        /*0148*/ 	.word	0x00001770
        /*014c*/ 	.word	0x00000095
        /*0150*/ 	.word	0x00000000
        /*0154*/ 	.short	0x010a
        /*0156*/ 	.byte	0x2b
	.zero		1


	//   ....[11]....
        /*0158*/ 	.word	0x00001920
        /*015c*/ 	.word	0x00000003
        /*0160*/ 	.word	0x00000000
        /*0164*/ 	.short	0x010a
        /*0166*/ 	.byte	0x3f
	.zero		1


	//   ....[12]....
        /*0168*/ 	.word	0x00001980
        /*016c*/ 	.word	0x00000003
        /*0170*/ 	.word	0x00000000
        /*0174*/ 	.short	0x010a
        /*0176*/ 	.byte	0x3f
	.zero		1


	//   ....[13]....
        /*0178*/ 	.word	0x00004980
        /*017c*/ 	.word	0x000000ff
        /*0180*/ 	.word	0x00000000
        /*0184*/ 	.short	0x010a
        /*0186*/ 	.byte	0x07
	.zero		1


	//   ....[14]....
        /*0188*/ 	.word	0x000049c0
        /*018c*/ 	.word	0x000000ff
        /*0190*/ 	.word	0x00000000
        /*0194*/ 	.short	0x010a
        /*0196*/ 	.byte	0x07
	.zero		1


	//   ....[15]....
        /*0198*/ 	.word	0x000078d0
        /*019c*/ 	.word	0x00000005
        /*01a0*/ 	.word	0x00000000
        /*01a4*/ 	.short	0x0101
        /*01a6*/ 	.byte	0x3f
	.zero		1


	//   ....[16]....
        /*01a8*/ 	.word	0x000079d0
        /*01ac*/ 	.word	0x00000096
        /*01b0*/ 	.word	0x00000000
        /*01b4*/ 	.short	0x0101
        /*01b6*/ 	.byte	0x2c
	.zero		1


	//   ....[17]....
        /*01b8*/ 	.word	0x00007ad0
        /*01bc*/ 	.word	0x00000003
        /*01c0*/ 	.word	0x00000000
        /*01c4*/ 	.short	0x0101
        /*01c6*/ 	.byte	0x3f
	.zero		1


	//   ....[18]....
        /*01c8*/ 	.word	0x00007b90
        /*01cc*/ 	.word	0x00000095
        /*01d0*/ 	.word	0x00000010
        /*01d4*/ 	.short	0x010a
        /*01d6*/ 	.byte	0x2b
	.zero		1


	//   ....[19]....
        /*01d8*/ 	.word	0x0000f8b0
        /*01dc*/ 	.word	0x00000098
        /*01e0*/ 	.word	0x00000000
        /*01e4*/ 	.short	0x0101
        /*01e6*/ 	.byte	0x2c
	.zero		1


	//   ....[20]....
        /*01e8*/ 	.word	0x000102c0
        /*01ec*/ 	.word	0x0000000a
        /*01f0*/ 	.word	0x00000010
        /*01f4*/ 	.short	0x010a
        /*01f6*/ 	.byte	0x3f
	.zero		1


	//   ....[21]....
        /*01f8*/ 	.word	0x00010750
        /*01fc*/ 	.word	0x00000003
        /*0200*/ 	.word	0x00000058
        /*0204*/ 	.short	0x0101
        /*0206*/ 	.byte	0x3f
	.zero		1


	//   ....[22]....
        /*0208*/ 	.word	0x00010ec0
        /*020c*/ 	.word	0x00000007
        /*0210*/ 	.word	0x00000000
        /*0214*/ 	.short	0x010a
        /*0216*/ 	.byte	0x3f
	.zero		1


	//   ....[23]....
        /*0218*/ 	.word	0x00010f40
        /*021c*/ 	.word	0x00000003
        /*0220*/ 	.word	0x00000000
        /*0224*/ 	.short	0x010a
        /*0226*/ 	.byte	0x3f
	.zero		1


	//   ....[24]....
        /*0228*/ 	.word	0x00010fa0
        /*022c*/ 	.word	0x00000097
        /*0230*/ 	.word	0x00000000
        /*0234*/ 	.short	0x010a
        /*0236*/ 	.byte	0x3f
	.zero		1


	//   ....[25]....
        /*0238*/ 	.word	0x00010ff0
        /*023c*/ 	.word	0x00000003
        /*0240*/ 	.word	0x00000000
        /*0244*/ 	.short	0x010a
        /*0246*/ 	.byte	0x3f
	.zero		1


	//   ....[26]....
        /*0248*/ 	.word	0x00011050
        /*024c*/ 	.word	0x00000005
        /*0250*/ 	.word	0x00000000
        /*0254*/ 	.short	0x010a
        /*0256*/ 	.byte	0x3f
	.zero		1


	//   ....[27]....
        /*0258*/ 	.word	0x000110a0
        /*025c*/ 	.word	0x00000097
        /*0260*/ 	.word	0x00000010
        /*0264*/ 	.short	0x010a
        /*0266*/ 	.byte	0x3f
	.zero		1


	//   ....[28]....
        /*0268*/ 	.word	0x00011170
        /*026c*/ 	.word	0x0000000a
        /*0270*/ 	.word	0x00000010
        /*0274*/ 	.short	0x010a
        /*0276*/ 	.byte	0x3f
	.zero		1


	//   ....[29]....
        /*0278*/ 	.word	0x00011240
        /*027c*/ 	.word	0x00000007
        /*0280*/ 	.word	0x00000000
        /*0284*/ 	.short	0x010a
        /*0286*/ 	.byte	0x3f
	.zero		1


	//----- nvinfo : EIATTR_NUM_MBARRIERS
	.align		4
.L_35:
        /*0288*/ 	.byte	0x03, 0x38
        /*028a*/ 	.short	0x000a


	//----- nvinfo : EIATTR_EXIT_INSTR_OFFSETS
	.align		4
        /*028c*/ 	.byte	0x04, 0x1c
        /*028e*/ 	.short	(.L_37 - .L_36)


	//   ....[0]....
.L_36:
        /*0290*/ 	.word	0x00001450


	//   ....[1]....
        /*0294*/ 	.word	0x000014b0


	//   ....[2]....
        /*0298*/ 	.word	0x0000ffc0


	//   ....[3]....
        /*029c*/ 	.word	0x0000fff0


	//   ....[4]....
        /*02a0*/ 	.word	0x00010f90


	//----- nvinfo : EIATTR_MAX_THREADS
	.align		4
.L_37:
        /*02a4*/ 	.byte	0x04, 0x05
        /*02a6*/ 	.short	(.L_39 - .L_38)
.L_38:
        /*02a8*/ 	.word	0x00000180
        /*02ac*/ 	.word	0x00000001
        /*02b0*/ 	.word	0x00000001


	//----- nvinfo : EIATTR_CRS_STACK_SIZE
	.align		4
.L_39:
        /*02b4*/ 	.byte	0x04, 0x1e
        /*02b6*/ 	.short	(.L_41 - .L_40)
.L_40:
        /*02b8*/ 	.word	0x00000000


	//----- nvinfo : EIATTR_CBANK_PARAM_SIZE
	.align		4
.L_41:
        /*02bc*/ 	.byte	0x03, 0x19
        /*02be*/ 	.short	0x0470


	//----- nvinfo : EIATTR_PARAM_CBANK
	.align		4
        /*02c0*/ 	.byte	0x04, 0x0a
        /*02c2*/ 	.short	(.L_43 - .L_42)
	.align		4
.L_42:
        /*02c4*/ 	.word	index@(.nv.constant0._ZN7cutlass13device_kernelINS_4gemm6kernel13GemmUniversalIN4cute5tupleIJiiiiEEENS1_10collective13CollectiveMmaINS1_34MainloopSm90TmaGmmaWarpSpecializedILi2ENS5_IJNS4_1CILi2EEENSA_ILi1EEESC_EEENS1_32KernelTmaWarpSpecializedPingpongEEENS5_IJNSA_ILi64EEENSA_ILi240EEENSA_ILi128EEEEEENS_10bfloat16_tENS5_IJlSC_lEEESK_SL_NS4_8TiledMMAINS4_8MMA_AtomIJNS4_4SM904GMMA27MMA_64x16x16_F32BF16BF16_SSILNSP_5MajorE0ELSR_0ELNSP_7ScaleInE1ELSS_1EEEEEENS4_6LayoutINS5_IJSC_SC_SC_EEENS5_IJNSA_ILi0EEESX_SX_EEEEENS5_IJNS4_10UnderscoreES10_S10_EEEEENS4_13SM90_TMA_LOADENS4_14ComposedLayoutINS4_7SwizzleILi3ELi4ELi3EEENS4_18smem_ptr_flag_bitsILi16EEENSV_INS5_IJNSA_ILi8EEESG_EEENS5_IJSG_SC_EEEEEEEvNS4_8identityENS4_23SM90_TMA_LOAD_MULTICASTES1D_vS1E_EENS_8epilogue10collective6detail29Sm90TmaWarpSpecializedAdapterINS1I_15DefaultEpilogueISK_SL_SL_NS1H_6thread17LinearCombinationISK_Li1EffLNS1M_9ScaleType4KindE0ELNS_15FloatRoundStyleE2ESK_EENS1_15EpilogueDefaultEEEEEvvEEEEvNT_6ParamsE)
        /*02c8*/ 	.short	0x0210
        /*02ca*/ 	.short	0x0470


	//----- nvinfo : EIATTR_SW_WAR
	.align		4
.L_43:
        /*02cc*/ 	.byte	0x04, 0x36
        /*02ce*/ 	.short	(.L_45 - .L_44)
.L_44:
        /*02d0*/ 	.word	0x00000008
.L_45:


//--------------------- .nv.callgraph             --------------------------
	.section	.nv.callgraph,"",@"SHT_CUDA_CALLGRAPH"
	.align	4
	.sectionentsize	8
	.align		4
        /*0000*/ 	.word	0x00000000
	.align		4
        /*0004*/ 	.word	0xffffffff
	.align		4
        /*0008*/ 	.word	index@(_ZN7cutlass13device_kernelINS_4gemm6kernel13GemmUniversalIN4cute5tupleIJiiiiEEENS1_10collective13CollectiveMmaINS1_34MainloopSm90TmaGmmaWarpSpecializedILi2ENS5_IJNS4_1CILi2EEENSA_ILi1EEESC_EEENS1_32KernelTmaWarpSpecializedPingpongEEENS5_IJNSA_ILi64EEENSA_ILi240EEENSA_ILi128EEEEEENS_10bfloat16_tENS5_IJlSC_lEEESK_SL_NS4_8TiledMMAINS4_8MMA_AtomIJNS4_4SM904GMMA27MMA_64x16x16_F32BF16BF16_SSILNSP_5MajorE0ELSR_0ELNSP_7ScaleInE1ELSS_1EEEEEENS4_6LayoutINS5_IJSC_SC_SC_EEENS5_IJNSA_ILi0EEESX_SX_EEEEENS5_IJNS4_10UnderscoreES10_S10_EEEEENS4_13SM90_TMA_LOADENS4_14ComposedLayoutINS4_7SwizzleILi3ELi4ELi3EEENS4_18smem_ptr_flag_bitsILi16EEENSV_INS5_IJNSA_ILi8EEESG_EEENS5_IJSG_SC_EEEEEEEvNS4_8identityENS4_23SM90_TMA_LOAD_MULTICASTES1D_vS1E_EENS_8epilogue10collective6detail29Sm90TmaWarpSpecializedAdapterINS1I_15DefaultEpilogueISK_SL_SL_NS1H_6thread17LinearCombinationISK_Li1EffLNS1M_9ScaleType4KindE0ELNS_15FloatRoundStyleE2ESK_EENS1_15EpilogueDefaultEEEEEvvEEEEvNT_6ParamsE)
	.align		4
        /*000c*/ 	.word	index@(__assertfail)
	.align		4
        /*0010*/ 	.word	0x00000000
	.align		4
        /*0014*/ 	.word	0xfffffffe
	.align		4
        /*0018*/ 	.word	0x00000000
	.align		4
        /*001c*/ 	.word	0xfffffffd
	.align		4
        /*0020*/ 	.word	0x00000000
	.align		4
        /*0024*/ 	.word	0xfffffffc


//--------------------- .nv.constant4             --------------------------
	.section	.nv.constant4,"a",@progbits
	.align	8
	.align		8
.nv.constant4:
        /*0000*/ 	.dword	__assertfail
	.align		8
        /*0008*/ 	.dword	__unnamed_1
	.align		8
        /*0010*/ 	.dword	_ZN40_INTERNAL_66fa823d_4_k_cu_0f9ef175_168504cuda3std3__45__cpo5beginE
	.align		8
        /*0018*/ 	.dword	_ZN40_INTERNAL_66fa823d_4_k_cu_0f9ef175_168504cuda3std3__45__cpo3endE
	.align		8
        /*0020*/ 	.dword	_ZN40_INTERNAL_66fa823d_4_k_cu_0f9ef175_168504cuda3std3__45__cpo6cbeginE
	.align		8
        /*0028*/ 	.dword	_ZN40_INTERNAL_66fa823d_4_k_cu_0f9ef175_168504cuda3std3__45__cpo4cendE
	.align		8
        /*0030*/ 	.dword	_ZN40_INTERNAL_66fa823d_4_k_cu_0f9ef175_168504cuda3std3__442_GLOBAL__N__66fa823d_4_k_cu_0f9ef175_168506ignoreE
	.align		8
        /*0038*/ 	.dword	_ZN40_INTERNAL_66fa823d_4_k_cu_0f9ef175_168504cuda3std3__419piecewise_constructE
	.align		8
        /*0040*/ 	.dword	_ZN40_INTERNAL_66fa823d_4_k_cu_0f9ef175_168504cuda3std3__48in_placeE
	.align		8
        /*0048*/ 	.dword	_ZN40_INTERNAL_66fa823d_4_k_cu_0f9ef175_168504cuda3std6ranges3__45__cpo4swapE
	.align		8
        /*0050*/ 	.dword	_ZN40_INTERNAL_66fa823d_4_k_cu_0f9ef175_168504cuda3std6ranges3__45__cpo9iter_moveE
	.align		8
        /*0058*/ 	.dword	_ZN40_INTERNAL_66fa823d_4_k_cu_0f9ef175_168504cute7productE
	.align		8
        /*0060*/ 	.dword	_ZN40_INTERNAL_66fa823d_4_k_cu_0f9ef175_168504cute1_E
	.align		8
        /*0068*/ 	.dword	$str$22
	.align		8
        /*0070*/ 	.dword	$str$23


//--------------------- .text._ZN7cutlass13device_kernelINS_4gemm6kernel13GemmUniversalIN4cute5tupleIJiiiiEEENS1_10collective13CollectiveMmaINS1_34MainloopSm90TmaGmmaWarpSpecializedILi2ENS5_IJNS4_1CILi2EEENSA_ILi1EEESC_EEENS1_32KernelTmaWarpSpecializedPingpongEEENS5_IJNSA_ILi64EEENSA_ILi240EEENSA_ILi128EEEEEENS_10bfloat16_tENS5_IJlSC_lEEESK_SL_NS4_8TiledMMAINS4_8MMA_AtomIJNS4_4SM904GMMA27MMA_64x16x16_F32BF16BF16_SSILNSP_5MajorE0ELSR_0ELNSP_7ScaleInE1ELSS_1EEEEEENS4_6LayoutINS5_IJSC_SC_SC_EEENS5_IJNSA_ILi0EEESX_SX_EEEEENS5_IJNS4_10UnderscoreES10_S10_EEEEENS4_13SM90_TMA_LOADENS4_14ComposedLayoutINS4_7SwizzleILi3ELi4ELi3EEENS4_18smem_ptr_flag_bitsILi16EEENSV_INS5_IJNSA_ILi8EEESG_EEENS5_IJSG_SC_EEEEEEEvNS4_8identityENS4_23SM90_TMA_LOAD_MULTICASTES1D_vS1E_EENS_8epilogue10collective6detail29Sm90TmaWarpSpecializedAdapterINS1I_15DefaultEpilogueISK_SL_SL_NS1H_6thread17LinearCombinationISK_Li1EffLNS1M_9ScaleType4KindE0ELNS_15FloatRoundStyleE2ESK_EENS1_15EpilogueDefaultEEEEEvvEEEEvNT_6ParamsE --------------------------
	.section	.text._ZN7cutlass13device_kernelINS_4gemm6kernel13GemmUniversalIN4cute5tupleIJiiiiEEENS1_10collective13CollectiveMmaINS1_34MainloopSm90TmaGmmaWarpSpecializedILi2ENS5_IJNS4_1CILi2EEENSA_ILi1EEESC_EEENS1_32KernelTmaWarpSpecializedPingpongEEENS5_IJNSA_ILi64EEENSA_ILi240EEENSA_ILi128EEEEEENS_10bfloat16_tENS5_IJlSC_lEEESK_SL_NS4_8TiledMMAINS4_8MMA_AtomIJNS4_4SM904GMMA27MMA_64x16x16_F32BF16BF16_SSILNSP_5MajorE0ELSR_0ELNSP_7ScaleInE1ELSS_1EEEEEENS4_6LayoutINS5_IJSC_SC_SC_EEENS5_IJNSA_ILi0EEESX_SX_EEEEENS5_IJNS4_10UnderscoreES10_S10_EEEEENS4_13SM90_TMA_LOADENS4_14ComposedLayoutINS4_7SwizzleILi3ELi4ELi3EEENS4_18smem_ptr_flag_bitsILi16EEENSV_INS5_IJNSA_ILi8EEESG_EEENS5_IJSG_SC_EEEEEEEvNS4_8identityENS4_23SM90_TMA_LOAD_MULTICASTES1D_vS1E_EENS_8epilogue10collective6detail29Sm90TmaWarpSpecializedAdapterINS1I_15DefaultEpilogueISK_SL_SL_NS1H_6thread17LinearCombinationISK_Li1EffLNS1M_9ScaleType4KindE0ELNS_15FloatRoundStyleE2ESK_EENS1_15EpilogueDefaultEEEEEvvEEEEvNT_6ParamsE,"ax",@progbits
	.align	128
.text._ZN7cutlass13device_kernelINS_4gemm6kernel13GemmUniversalIN4cute5tupleIJiiiiEEENS1_10collective13CollectiveMmaINS1_34MainloopSm90TmaGmmaWarpSpecializedILi2ENS5_IJNS4_1CILi2EEENSA_ILi1EEESC_EEENS1_32KernelTmaWarpSpecializedPingpongEEENS5_IJNSA_ILi64EEENSA_ILi240EEENSA_ILi128EEEEEENS_10bfloat16_tENS5_IJlSC_lEEESK_SL_NS4_8TiledMMAINS4_8MMA_AtomIJNS4_4SM904GMMA27MMA_64x16x16_F32BF16BF16_SSILNSP_5MajorE0ELSR_0ELNSP_7ScaleInE1ELSS_1EEEEEENS4_6LayoutINS5_IJSC_SC_SC_EEENS5_IJNSA_ILi0EEESX_SX_EEEEENS5_IJNS4_10UnderscoreES10_S10_EEEEENS4_13SM90_TMA_LOADENS4_14ComposedLayoutINS4_7SwizzleILi3ELi4ELi3EEENS4_18smem_ptr_flag_bitsILi16EEENSV_INS5_IJNSA_ILi8EEESG_EEENS5_IJSG_SC_EEEEEEEvNS4_8identityENS4_23SM90_TMA_LOAD_MULTICASTES1D_vS1E_EENS_8epilogue10collective6detail29Sm90TmaWarpSpecializedAdapterINS1I_15DefaultEpilogueISK_SL_SL_NS1H_6thread17LinearCombinationISK_Li1EffLNS1M_9ScaleType4KindE0ELNS_15FloatRoundStyleE2ESK_EENS1_15EpilogueDefaultEEEEEvvEEEEvNT_6ParamsE:
        .type           _ZN7cutlass13device_kernelINS_4gemm6kernel13GemmUniversalIN4cute5tupleIJiiiiEEENS1_10collective13CollectiveMmaINS1_34MainloopSm90TmaGmmaWarpSpecializedILi2ENS5_IJNS4_1CILi2EEENSA_ILi1EEESC_EEENS1_32KernelTmaWarpSpecializedPingpongEEENS5_IJNSA_ILi64EEENSA_ILi240EEENSA_ILi128EEEEEENS_10bfloat16_tENS5_IJlSC_lEEESK_SL_NS4_8TiledMMAINS4_8MMA_AtomIJNS4_4SM904GMMA27MMA_64x16x16_F32BF16BF16_SSILNSP_5MajorE0ELSR_0ELNSP_7ScaleInE1ELSS_1EEEEEENS4_6LayoutINS5_IJSC_SC_SC_EEENS5_IJNSA_ILi0EEESX_SX_EEEEENS5_IJNS4_10UnderscoreES10_S10_EEEEENS4_13SM90_TMA_LOADENS4_14ComposedLayoutINS4_7SwizzleILi3ELi4ELi3EEENS4_18smem_ptr_flag_bitsILi16EEENSV_INS5_IJNSA_ILi8EEESG_EEENS5_IJSG_SC_EEEEEEEvNS4_8identityENS4_23SM90_TMA_LOAD_MULTICASTES1D_vS1E_EENS_8epilogue10collective6detail29Sm90TmaWarpSpecializedAdapterINS1I_15DefaultEpilogueISK_SL_SL_NS1H_6thread17LinearCombinationISK_Li1EffLNS1M_9ScaleType4KindE0ELNS_15FloatRoundStyleE2ESK_EENS1_15EpilogueDefaultEEEEEvvEEEEvNT_6ParamsE,@function
        .size           _ZN7cutlass13device_kernelINS_4gemm6kernel13GemmUniversalIN4cute5tupleIJiiiiEEENS1_10collective13CollectiveMmaINS1_34MainloopSm90TmaGmmaWarpSpecializedILi2ENS5_IJNS4_1CILi2EEENSA_ILi1EEESC_EEENS1_32KernelTmaWarpSpecializedPingpongEEENS5_IJNSA_ILi64EEENSA_ILi240EEENSA_ILi128EEEEEENS_10bfloat16_tENS5_IJlSC_lEEESK_SL_NS4_8TiledMMAINS4_8MMA_AtomIJNS4_4SM904GMMA27MMA_64x16x16_F32BF16BF16_SSILNSP_5MajorE0ELSR_0ELNSP_7ScaleInE1ELSS_1EEEEEENS4_6LayoutINS5_IJSC_SC_SC_EEENS5_IJNSA_ILi0EEESX_SX_EEEEENS5_IJNS4_10UnderscoreES10_S10_EEEEENS4_13SM90_TMA_LOADENS4_14ComposedLayoutINS4_7SwizzleILi3ELi4ELi3EEENS4_18smem_ptr_flag_bitsILi16EEENSV_INS5_IJNSA_ILi8EEESG_EEENS5_IJSG_SC_EEEEEEEvNS4_8identityENS4_23SM90_TMA_LOAD_MULTICASTES1D_vS1E_EENS_8epilogue10collective6detail29Sm90TmaWarpSpecializedAdapterINS1I_15DefaultEpilogueISK_SL_SL_NS1H_6thread17LinearCombinationISK_Li1EffLNS1M_9ScaleType4KindE0ELNS_15FloatRoundStyleE2ESK_EENS1_15EpilogueDefaultEEEEEvvEEEEvNT_6ParamsE,(.L_x_308 - _ZN7cutlass13device_kernelINS_4gemm6kernel13GemmUniversalIN4cute5tupleIJiiiiEEENS1_10collective13CollectiveMmaINS1_34MainloopSm90TmaGmmaWarpSpecializedILi2ENS5_IJNS4_1CILi2EEENSA_ILi1EEESC_EEENS1_32KernelTmaWarpSpecializedPingpongEEENS5_IJNSA_ILi64EEENSA_ILi240EEENSA_ILi128EEEEEENS_10bfloat16_tENS5_IJlSC_lEEESK_SL_NS4_8TiledMMAINS4_8MMA_AtomIJNS4_4SM904GMMA27MMA_64x16x16_F32BF16BF16_SSILNSP_5MajorE0ELSR_0ELNSP_7ScaleInE1ELSS_1EEEEEENS4_6LayoutINS5_IJSC_SC_SC_EEENS5_IJNSA_ILi0EEESX_SX_EEEEENS5_IJNS4_10UnderscoreES10_S10_EEEEENS4_13SM90_TMA_LOADENS4_14ComposedLayoutINS4_7SwizzleILi3ELi4ELi3EEENS4_18smem_ptr_flag_bitsILi16EEENSV_INS5_IJNSA_ILi8EEESG_EEENS5_IJSG_SC_EEEEEEEvNS4_8identityENS4_23SM90_TMA_LOAD_MULTICASTES1D_vS1E_EENS_8epilogue10collective6detail29Sm90TmaWarpSpecializedAdapterINS1I_15DefaultEpilogueISK_SL_SL_NS1H_6thread17LinearCombinationISK_Li1EffLNS1M_9ScaleType4KindE0ELNS_15FloatRoundStyleE2ESK_EENS1_15EpilogueDefaultEEEEEvvEEEEvNT_6ParamsE)
        .other          _ZN7cutlass13device_kernelINS_4gemm6kernel13GemmUniversalIN4cute5tupleIJiiiiEEENS1_10collective13CollectiveMmaINS1_34MainloopSm90TmaGmmaWarpSpecializedILi2ENS5_IJNS4_1CILi2EEENSA_ILi1EEESC_EEENS1_32KernelTmaWarpSpecializedPingpongEEENS5_IJNSA_ILi64EEENSA_ILi240EEENSA_ILi128EEEEEENS_10bfloat16_tENS5_IJlSC_lEEESK_SL_NS4_8TiledMMAINS4_8MMA_AtomIJNS4_4SM904GMMA27MMA_64x16x16_F32BF16BF16_SSILNSP_5MajorE0ELSR_0ELNSP_7ScaleInE1ELSS_1EEEEEENS4_6LayoutINS5_IJSC_SC_SC_EEENS5_IJNSA_ILi0EEESX_SX_EEEEENS5_IJNS4_10UnderscoreES10_S10_EEEEENS4_13SM90_TMA_LOADENS4_14ComposedLayoutINS4_7SwizzleILi3ELi4ELi3EEENS4_18smem_ptr_flag_bitsILi16EEENSV_INS5_IJNSA_ILi8EEESG_EEENS5_IJSG_SC_EEEEEEEvNS4_8identityENS4_23SM90_TMA_LOAD_MULTICASTES1D_vS1E_EENS_8epilogue10collective6detail29Sm90TmaWarpSpecializedAdapterINS1I_15DefaultEpilogueISK_SL_SL_NS1H_6thread17LinearCombinationISK_Li1EffLNS1M_9ScaleType4KindE0ELNS_15FloatRoundStyleE2ESK_EENS1_15EpilogueDefaultEEEEEvvEEEEvNT_6ParamsE,@"STO_CUDA_ENTRY STV_DEFAULT"
_ZN7cutlass13device_kernelINS_4gemm6kernel13GemmUniversalIN4cute5tupleIJiiiiEEENS1_10collective13CollectiveMmaINS1_34MainloopSm90TmaGmmaWarpSpecializedILi2ENS5_IJNS4_1CILi2EEENSA_ILi1EEESC_EEENS1_32KernelTmaWarpSpecializedPingpongEEENS5_IJNSA_ILi64EEENSA_ILi240EEENSA_ILi128EEEEEENS_10bfloat16_tENS5_IJlSC_lEEESK_SL_NS4_8TiledMMAINS4_8MMA_AtomIJNS4_4SM904GMMA27MMA_64x16x16_F32BF16BF16_SSILNSP_5MajorE0ELSR_0ELNSP_7ScaleInE1ELSS_1EEEEEENS4_6LayoutINS5_IJSC_SC_SC_EEENS5_IJNSA_ILi0EEESX_SX_EEEEENS5_IJNS4_10UnderscoreES10_S10_EEEEENS4_13SM90_TMA_LOADENS4_14ComposedLayoutINS4_7SwizzleILi3ELi4ELi3EEENS4_18smem_ptr_flag_bitsILi16EEENSV_INS5_IJNSA_ILi8EEESG_EEENS5_IJSG_SC_EEEEEEEvNS4_8identityENS4_23SM90_TMA_LOAD_MULTICASTES1D_vS1E_EENS_8epilogue10collective6detail29Sm90TmaWarpSpecializedAdapterINS1I_15DefaultEpilogueISK_SL_SL_NS1H_6thread17LinearCombinationISK_Li1EffLNS1M_9ScaleType4KindE0ELNS_15FloatRoundStyleE2ESK_EENS1_15EpilogueDefaultEEEEEvvEEEEvNT_6ParamsE:
[----:B------:R-:W0:Y:S01]  /*0000*/  LDC R1, c[0x0][0x28] ;  /* 0x00000a00ff017b82 */ /* 0x000e220000000800 */
[----:B------:R-:W1:Y:S01]  /*0010*/  S2R R3, SR_TID.X ;  /* 0x0000000000037919 */ /* 0x000e620000002100 */
[----:B------:R-:W-:Y:S01]  /*0020*/  ELECT P0, URZ, PT ;  /* 0x00000000003f782f */ /* 0x000fe20003800000 */
[----:B------:R-:W-:Y:S01]  /*0030*/  BSSY B0, `(.L_x_0) ;  /* 0x0000014000007945 */ /* 0x000fe20003800000 */
[--C-:B-1----:R-:W-:Y:S02]  /*0040*/  SHF.R.U32.HI R0, RZ, 0x5, R3.reuse ;  /* 0x00000005ff007819 */ /* 0x102fe40000011603 */
[----:B------:R-:W-:-:S03]  /*0050*/  SHF.R.U32.HI R5, RZ, 0x7, R3 ;  /* 0x00000007ff057819 */ /* 0x000fc60000011603 */
[----:B------:R-:W1:Y:S02]  /*0060*/  SHFL.IDX PT, R2, R0, RZ, 0x1f ;  /* 0x00001fff00027589 */ /* 0x000e6400000e0000 */
[----:B-1----:R-:W-:Y:S02]  /*0070*/  R2UR UR6, R2 ;  /* 0x00000000020672ca */ /* 0x002fe400000e0000 */
[----:B------:R1:W2:Y:S11]  /*0080*/  SHFL.IDX PT, R2, R5, RZ, 0x1f ;  /* 0x00001fff05027589 */ /* 0x0002b600000e0000 */
[----:B------:R-:W-:-:S02]  /*0090*/  USHF.R.S32.HI UR4, URZ, 0x1f, UR6 ;  /* 0x0000001f3f047899 */ /* 0x000fc40008011406 */
[----:B------:R-:W-:Y:S02]  /*00a0*/  ISETP.NE.OR P0, PT, RZ, UR6, !P0 ;  /* 0x00000006ff007c0c */ /* 0x000fe4000c705670 */
[----:B------:R-:W-:-:S04]  /*00b0*/  ULEA.HI UR4, UR4, UR6, URZ, 0x2 ;  /* 0x0000000604047291 */ /* 0x000fc8000f8f103f */
[----:B------:R-:W-:-:S04]  /*00c0*/  ULOP3.LUT UR4, UR4, 0xfffffffc, URZ, 0xc0, !UPT ;  /* 0xfffffffc04047892 */ /* 0x000fc8000f8ec03f */
[----:B------:R-:W-:-:S03]  /*00d0*/  UIADD3 UR6, UR6, -UR4, URZ ;  /* 0x8000000406067290 */ /* 0x000fc6000fffe03f */
[----:B012---:R-:W-:Y:S09]  /*00e0*/  @P0 BRA `(.L_x_1) ;  /* 0x0000000000200947 */ /* 0x007ff20003800000 */
[----:B------:R-:W-:Y:S02]  /*00f0*/  ULDC.64 UR4, c[0x0][0x198] ;  /* 0x0000660000047ab9 */ /* 0x000fe40000000a00 */
[----:B------:R-:W-:Y:S02]  /*0100*/  UIADD3 UR8, UP0, UR4, 0xf0, URZ ;  /* 0x000000f004087890 */ /* 0x000fe4000ff1e03f */
[----:B------:R-:W-:Y:S02]  /*0110*/  UIADD3 UR4, UP1, UR4, 0x1f0, URZ ;  /* 0x000001f004047890 */ /* 0x000fe4000ff3e03f */
[----:B------:R-:W-:Y:S02]  /*0120*/  UIADD3.X UR9, URZ, UR5, URZ, UP0, !UPT ;  /* 0x000000053f097290 */ /* 0x000fe400087fe43f */
[----:B------:R-:W-:-:S07]  /*0130*/  UIADD3.X UR5, URZ, UR5, URZ, UP1, !UPT ;  /* 0x000000053f057290 */ /* 0x000fce0008ffe43f */
[----:B------:R0:W-:Y:S02]  /*0140*/  UTMACCTL.PF [UR8] ;  /* 0x00000000080079b9 */ /* 0x0001e40008040000 */
[----:B------:R0:W-:Y:S02]  /*0150*/  UTMACCTL.PF [UR4] ;  /* 0x00000000040079b9 */ /* 0x0001e40008040000 */
[----:B0-----:R-:W-:Y:S01]  /*0160*/  NOP ;  /* 0x0000000000007918 */ /* 0x001fe20000000000 */
.L_x_1:
[----:B------:R-:W-:Y:S05]  /*0170*/  BSYNC B0 ;  /* 0x0000000000007941 */ /* 0x000fea0003800000 */
.L_x_0:
[----:B------:R-:W0:Y:S01]  /*0180*/  SHFL.IDX PT, R6, R0, RZ, 0x1f ;  /* 0x00001fff00067589 */ /* 0x000e2200000e0000 */
[----:B------:R-:W-:Y:S01]  /*0190*/  R2UR UR19, R2 ;  /* 0x00000000021372ca */ /* 0x000fe200000e0000 */
[----:B------:R-:W-:-:S04]  /*01a0*/  UISETP.NE.AND UP0, UPT, UR6, 0x3, UPT ;  /* 0x000000030600788c */ /* 0x000fc8000bf05270 */
[----:B------:R-:W-:-:S08]  /*01b0*/  UISETP.EQ.OR UP0, UPT, UR6, URZ, !UP0 ;  /* 0x0000003f0600728c */ /* 0x000fd0000c702670 */
[----:B------:R-:W-:Y:S02]  /*01c0*/  UIADD3 UR14, UR19, -0x1, URZ ;  /* 0xffffffff130e7890 */ /* 0x000fe4000fffe03f */
[----:B------:R-:W-:Y:S02]  /*01d0*/  UISETP.EQ.AND UP0, UPT, UR19, URZ, UP0 ;  /* 0x0000003f1300728c */ /* 0x000fe40008702270 */
[----:B------:R-:W-:Y:S02]  /*01e0*/  UISETP.GE.U32.AND UP1, UPT, UR14, 0x2, UPT ;  /* 0x000000020e00788c */ /* 0x000fe4000bf26070 */
[----:B------:R-:W-:Y:S01]  /*01f0*/  USEL UR40, URZ, 0x1, !UP0 ;  /* 0x000000013f287887 */ /* 0x000fe2000c000000 */
[----:B0-----:R-:W-:-:S03]  /*0200*/  ISETP.NE.AND P0, PT, R6, RZ, PT ;  /* 0x000000ff0600720c */ /* 0x001fc60003f05270 */
[----:B------:R-:W-:-:S10]  /*0210*/  USEL UR40, UR40, 0x2, UP1 ;  /* 0x0000000228287887 */ /* 0x000fd40008800000 */
[----:B------:R-:W-:Y:S05]  /*0220*/  @P0 BRA `(.L_x_2) ;  /* 0x0000000000480947 */ /* 0x000fea0003800000 */
[----:B------:R-:W0:Y:S01]  /*0230*/  S2UR UR7, SR_CgaCtaId ;  /* 0x00000000000779c3 */ /* 0x000e220000008800 */
[----:B------:R-:W-:Y:S01]  /*0240*/  UMOV UR4, 0x400 ;  /* 0x0000040000047882 */ /* 0x000fe20000000000 */
[----:B------:R-:W-:Y:S01]  /*0250*/  UMOV UR5, 0x1 ;  /* 0x0000000100057882 */ /* 0x000fe20000000000 */
[----:B------:R-:W-:Y:S01]  /*0260*/  UMOV UR8, 0x2 ;  /* 0x0000000200087882 */ /* 0x000fe20000000000 */
[----:B------:R-:W-:Y:S01]  /*0270*/  ELECT P0, URZ, PT ;  /* 0x00000000003f782f */ /* 0x000fe20003800000 */
[----:B------:R-:W-:-:S04]  /*0280*/  UIADD3 UR8, -UR8, 0x100000, URZ ;  /* 0x0010000008087890 */ /* 0x000fc8000fffe13f */
[----:B------:R-:W-:Y:S02]  /*0290*/  USHF.L.U32 UR9, UR8, 0xb, URZ ;  /* 0x0000000b08097899 */ /* 0x000fe4000800063f */
[----:B------:R-:W-:Y:S02]  /*02a0*/  USHF.L.U32 UR8, UR8, 0x1, URZ ;  /* 0x0000000108087899 */ /* 0x000fe4000800063f */
[----:B0-----:R-:W-:Y:S02]  /*02b0*/  ULEA UR7, UR7, UR4, 0x18 ;  /* 0x0000000407077291 */ /* 0x001fe4000f8ec03f */
[----:B------:R-:W-:-:S04]  /*02c0*/  UIADD3 UR4, -UR5, 0x100000, URZ ;  /* 0x0010000005047890 */ /* 0x000fc8000fffe13f */
[----:B------:R-:W-:Y:S02]  /*02d0*/  USHF.L.U32 UR5, UR4, 0xb, URZ ;  /* 0x0000000b04057899 */ /* 0x000fe4000800063f */
[----:B------:R-:W-:Y:S01]  /*02e0*/  USHF.L.U32 UR4, UR4, 0x1, URZ ;  /* 0x0000000104047899 */ /* 0x000fe2000800063f */
[----:B------:R-:W0:Y:S11]  /*02f0*/  FENCE.VIEW.ASYNC.S ;  /* 0x00000000000073c6 */ /* 0x000e360000000000 */
[----:B0-----:R0:W1:Y:S01]  /*0300*/  SYNCS.EXCH.64 URZ, [UR7], UR4 ;  /* 0x00000004073f75b2 */ /* 0x0010620008000100 */
[----:B------:R0:W2:Y:S01]  /*0310*/  SYNCS.EXCH.64 URZ, [UR7+0x10], UR8 ;  /* 0x00001008073f75b2 */ /* 0x0000a20008000100 */
[----:B------:R0:W3:Y:S01]  /*0320*/  SYNCS.EXCH.64 URZ, [UR7+0x8], UR4 ;  /* 0x00000804073f75b2 */ /* 0x0000e20008000100 */
[----:B------:R0:W4:Y:S01]  /*0330*/  SYNCS.EXCH.64 URZ, [UR7+0x18], UR8 ;  /* 0x00001808073f75b2 */ /* 0x0001220008000100 */
[----:B------:R-:W-:Y:S01]  /*0340*/  NOP ;  /* 0x0000000000007918 */ /* 0x000fe20000000000 */
.L_x_2:
[----:B------:R-:W5:Y:S01]  /*0350*/  S2UR UR15, SR_CTAID.X ;  /* 0x00000000000f79c3 */ /* 0x000f620000002500 */
[----:B------:R-:W-:Y:S01]  /*0360*/  SHF.R.S32.HI R2, RZ, 0x1f, R3 ;  /* 0x0000001fff027819 */ /* 0x000fe20000011403 */
[----:B------:R-:W1:Y:S01]  /*0370*/  SHFL.IDX PT, R7, R0, RZ, 0x1f ;  /* 0x00001fff00077589 */ /* 0x000e6200000e0000 */
[----:B------:R-:W-:Y:S02]  /*0380*/  ELECT P0, URZ, PT ;  /* 0x00000000003f782f */ /* 0x000fe40003800000 */
[----:B------:R-:W-:Y:S01]  /*0390*/  SHF.R.S32.HI R11, RZ, 0x1f, R6 ;  /* 0x0000001fff0b7819 */ /* 0x000fe20000011406 */
[----:B0-----:R-:W-:Y:S01]  /*03a0*/  ULDC UR4, c[0x0][0x150] ;  /* 0x0000540000047ab9 */ /* 0x001fe20000000800 */
[----:B------:R-:W-:Y:S01]  /*03b0*/  LEA.HI R2, R2, R3, RZ, 0x7 ;  /* 0x0000000302027211 */ /* 0x000fe200078f38ff */
[----:B------:R-:W0:Y:S01]  /*03c0*/  SHFL.IDX PT, R8, R0, RZ, 0x1f ;  /* 0x00001fff00087589 */ /* 0x000e2200000e0000 */
[----:B------:R-:W2:Y:S01]  /*03d0*/  S2UR UR8, SR_CTAID.Y ;  /* 0x00000000000879c3 */ /* 0x000ea20000002600 */
[----:B------:R-:W-:-:S02]  /*03e0*/  ELECT P1, URZ, PT ;  /* 0x00000000003f782f */ /* 0x000fc40003820000 */
[----:B------:R-:W-:Y:S01]  /*03f0*/  LOP3.LUT R2, R2, 0xffffff80, RZ, 0xc0, !PT ;  /* 0xffffff8002027812 */ /* 0x000fe200078ec0ff */
[----:B------:R-:W-:Y:S01]  /*0400*/  ULDC UR7, c[0x0][0x144] ;  /* 0x0000510000077ab9 */ /* 0x000fe20000000800 */
[----:B------:R-:W-:Y:S01]  /*0410*/  LEA.HI R11, R11, R6, RZ, 0x2 ;  /* 0x000000060b0b7211 */ /* 0x000fe200078f10ff */
[----:B------:R-:W-:Y:S01]  /*0420*/  UMOV UR18, 0x80 ;  /* 0x0000008000127882 */ /* 0x000fe20000000000 */
[----:B------:R-:W-:Y:S01]  /*0430*/  NOP ;  /* 0x0000000000007918 */ /* 0x000fe20000000000 */
[----:B------:R-:W-:Y:S01]  /*0440*/  IMAD.IADD R4, R3, 0x1, -R2 ;  /* 0x0000000103047824 */ /* 0x000fe200078e0a02 */
[----:B------:R-:W-:Y:S01]  /*0450*/  LOP3.LUT R11, R11, 0x3ffffffc, RZ, 0xc0, !PT ;  /* 0x3ffffffc0b0b7812 */ /* 0x000fe200078ec0ff */
[----:B------:R-:W-:Y:S01]  /*0460*/  NOP ;  /* 0x0000000000007918 */ /* 0x000fe20000000000 */
[----:B------:R-:W-:Y:S01]  /*0470*/  ULDC UR17, c[0x0][0x148] ;  /* 0x0000520000117ab9 */ /* 0x000fe20000000800 */
[----:B------:R-:W-:Y:S01]  /*0480*/  IMAD.MOV.U32 R23, RZ, RZ, 0x1 ;  /* 0x00000001ff177424 */ /* 0x000fe200078e00ff */
[----:B------:R-:W-:Y:S01]  /*0490*/  SHF.R.S32.HI R9, RZ, 0x1f, R4 ;  /* 0x0000001fff097819 */ /* 0x000fe20000011404 */
[----:B------:R-:W-:Y:S01]  /*04a0*/  IMAD.IADD R11, R6, 0x1, -R11 ;  /* 0x00000001060b7824 */ /* 0x000fe200078e0a0b */
[----:B------:R-:W3:Y:S01]  /*04b0*/  SHFL.IDX PT, R5, R5, RZ, 0x1f ;  /* 0x00001fff05057589 */ /* 0x000ee200000e0000 */
[----:B------:R-:W-:-:S02]  /*04c0*/  ISETP.NE.AND P2, PT, RZ, UR19, PT ;  /* 0x00000013ff007c0c */ /* 0x000fc4000bf45270 */
[----:B-----5:R-:W-:Y:S02]  /*04d0*/  I2FP.F32.U32 R10, UR15 ;  /* 0x0000000f000a7c45 */ /* 0x020fe40008201000 */
[----:B------:R-:W-:Y:S02]  /*04e0*/  LEA.HI R2, R9, R4, RZ, 0x3 ;  /* 0x0000000409027211 */ /* 0x000fe400078f18ff */
[----:B-1----:R-:W-:Y:S01]  /*04f0*/  ISETP.NE.OR P0, PT, R7, RZ, !P0 ;  /* 0x000000ff0700720c */ /* 0x002fe20004705670 */
[----:B------:R-:W-:Y:S01]  /*0500*/  FMUL R10, R10, UR4 ;  /* 0x000000040a0a7c20 */ /* 0x000fe20008400000 */
[--C-:B------:R-:W-:Y:S01]  /*0510*/  SHF.R.S32.HI R7, RZ, 0x3, R2.reuse ;  /* 0x00000003ff077819 */ /* 0x100fe20000011402 */
[----:B------:R-:W-:Y:S01]  /*0520*/  ULDC UR4, c[0x0][0x154] ;  /* 0x0000550000047ab9 */ /* 0x000fe20000000800 */
[----:B------:R-:W-:Y:S02]  /*0530*/  SHF.R.S32.HI R2, RZ, 0x1f, R2 ;  /* 0x0000001fff027819 */ /* 0x000fe40000011402 */
[----:B0-----:R-:W-:Y:S01]  /*0540*/  ISETP.NE.OR P1, PT, R8, RZ, !P1 ;  /* 0x000000ff0800720c */ /* 0x001fe20004f25670 */
[----:B------:R-:W0:Y:S01]  /*0550*/  F2I.U32.TRUNC.NTZ R10, R10 ;  /* 0x0000000a000a7305 */ /* 0x000e22000020f000 */
[----:B------:R-:W-:-:S02]  /*0560*/  LEA.HI R2, R2, R7, RZ, 0x2 ;  /* 0x0000000702027211 */ /* 0x000fc400078f10ff */
[----:B--2---:R-:W-:Y:S02]  /*0570*/  I2FP.F32.U32 R0, UR8 ;  /* 0x0000000800007c45 */ /* 0x004fe40008201000 */
[----:B------:R-:W-:Y:S01]  /*0580*/  LOP3.LUT R2, R2, 0xfffffffc, RZ, 0xc0, !PT ;  /* 0xfffffffc02027812 */ /* 0x000fe200078ec0ff */
[----:B------:R-:W-:Y:S02]  /*0590*/  VOTEU.ALL UP0, P0 ;  /* 0x00000000003f7886 */ /* 0x000fe40000000000 */
[----:B------:R-:W-:Y:S02]  /*05a0*/  FMUL R6, R0, UR4 ;  /* 0x0000000400067c20 */ /* 0x000fe40008400000 */
[----:B------:R-:W-:Y:S01]  /*05b0*/  IMAD.IADD R2, R7, 0x1, -R2 ;  /* 0x0000000107027824 */ /* 0x000fe200078e0a02 */
[----:B------:R-:W1:Y:S01]  /*05c0*/  @!UP0 S2UR UR11, SR_CgaCtaId ;  /* 0x00000000000b89c3 */ /* 0x000e620000008800 */
[----:B------:R-:W-:Y:S01]  /*05d0*/  VOTEU.ALL UP1, P1 ;  /* 0x00000000003f7886 */ /* 0x000fe20000820000 */
[----:B------:R-:W-:Y:S01]  /*05e0*/  @!UP0 UMOV UR10, 0x400 ;  /* 0x00000400000a8882 */ /* 0x000fe20000000000 */
[----:B------:R-:W-:Y:S01]  /*05f0*/  IMAD R2, R11, 0x4, R2 ;  /* 0x000000040b027824 */ /* 0x000fe200078e0202 */
[----:B0-----:R-:W-:Y:S01]  /*0600*/  R2UR UR4, R10 ;  /* 0x000000000a0472ca */ /* 0x001fe200000e0000 */
[----:B------:R-:W0:Y:S01]  /*0610*/  F2I.U32.TRUNC.NTZ R6, R6 ;  /* 0x0000000600067305 */ /* 0x000e22000020f000 */
[----:B------:R-:W-:Y:S01]  /*0620*/  @!UP1 UMOV UR13, 0x400 ;  /* 0x00000400000d9882 */ /* 0x000fe20000000000 */
[C---:B------:R-:W-:Y:S01]  /*0630*/  IMAD.SHL.U32 R7, R2.reuse, 0x4, RZ ;  /* 0x0000000402077824 */ /* 0x040fe200078e00ff */
[----:B------:R-:W-:Y:S01]  /*0640*/  LEA.HI R0, R2, R2, RZ, 0x1 ;  /* 0x0000000202007211 */ /* 0x000fe200078f08ff */
[----:B------:R-:W2:Y:S01]  /*0650*/  @!UP1 S2UR UR16, SR_CgaCtaId ;  /* 0x00000000001099c3 */ /* 0x000ea20000008800 */
[----:B------:R-:W-:Y:S01]  /*0660*/  VOTEU.ALL UP2, P1 ;  /* 0x00000000003f7886 */ /* 0x000fe20000840000 */
[----:B------:R-:W-:Y:S01]  /*0670*/  VOTEU.ALL UP3, P1 ;  /* 0x00000000003f7886 */ /* 0x000fe20000860000 */
[----:B------:R-:W-:Y:S01]  /*0680*/  LOP3.LUT R11, R0, 0xfffffffe, RZ, 0xc0, !PT ;  /* 0xfffffffe000b7812 */ /* 0x000fe200078ec0ff */
[----:B------:R-:W-:Y:S01]  /*0690*/  VOTEU.ALL UP4, P1 ;  /* 0x00000000003f7886 */ /* 0x000fe20000880000 */
[----:B------:R-:W-:Y:S01]  /*06a0*/  LOP3.LUT R22, R2, 0xc, R7, 0x78, !PT ;  /* 0x0000000c02167812 */ /* 0x000fe200078e7807 */
[----:B------:R-:W-:-:S02]  /*06b0*/  VOTEU.ALL UP5, P1 ;  /* 0x00000000003f7886 */ /* 0x000fc400008a0000 */
[----:B------:R-:W-:Y:S01]  /*06c0*/  IMAD.IADD R11, R2, 0x1, -R11 ;  /* 0x00000001020b7824 */ /* 0x000fe200078e0a0b */
[----:B------:R-:W-:Y:S01]  /*06d0*/  UIADD3 UR4, -UR4, URZ, URZ ;  /* 0x0000003f04047290 */ /* 0x000fe2000fffe13f */
[----:B------:R-:W5:Y:S01]  /*06e0*/  LDC R2, c[0x0][0x140] ;  /* 0x00005000ff027b82 */ /* 0x000f620000000800 */
[----:B0-----:R-:W-:Y:S02]  /*06f0*/  R2UR UR9, R6 ;  /* 0x00000000060972ca */ /* 0x001fe400000e0000 */
[----:B------:R-:W-:Y:S02]  /*0700*/  UIMAD UR7, UR7, UR4, UR15 ;  /* 0x00000004070772a4 */ /* 0x000fe4000f8e020f */
[----:B-1----:R-:W-:Y:S01]  /*0710*/  @!UP0 ULEA UR12, UR11, UR10, 0x18 ;  /* 0x0000000a0b0c8291 */ /* 0x002fe2000f8ec03f */
[----:B------:R-:W-:Y:S01]  /*0720*/  UMOV UR4, 0x20 ;  /* 0x0000002000047882 */ /* 0x000fe20000000000 */
[----:B------:R-:W-:-:S04]  /*0730*/  @!UP1 UIADD3 UR10, -UR18, 0x100000, URZ ;  /* 0x00100000120a9890 */ /* 0x000fc8000fffe13f */
[----:B------:R-:W-:Y:S02]  /*0740*/  @!UP1 USHF.L.U32 UR11, UR10, 0xb, URZ ;  /* 0x0000000b0a0b9899 */ /* 0x000fe4000800063f */
[----:B------:R-:W-:Y:S01]  /*0750*/  @!UP1 USHF.L.U32 UR10, UR10, 0x1, URZ ;  /* 0x000000010a0a9899 */ /* 0x000fe2000800063f */
[----:B------:R-:W-:Y:S01]  /*0760*/  ISETP.NE.AND P3, PT, R11, UR7, PT ;  /* 0x000000070b007c0c */ /* 0x000fe2000bf65270 */
[----:B------:R-:W-:-:S04]  /*0770*/  @!UP0 UIADD3 UR4, -UR4, 0x100000, URZ ;  /* 0x0010000004048890 */ /* 0x000fc8000fffe13f */
[----:B------:R-:W-:Y:S02]  /*0780*/  @!UP0 USHF.L.U32 UR5, UR4, 0xb, URZ ;  /* 0x0000000b04058899 */ /* 0x000fe4000800063f */
[----:B------:R-:W-:Y:S01]  /*0790*/  @!UP0 USHF.L.U32 UR4, UR4, 0x1, URZ ;  /* 0x0000000104048899 */ /* 0x000fe2000800063f */
[----:B------:R-:W-:Y:S01]  /*07a0*/  VOTEU.ALL UP0, P0 ;  /* 0x00000000003f7886 */ /* 0x000fe20000000000 */
[----:B--2---:R-:W-:Y:S01]  /*07b0*/  @!UP1 ULEA UR13, UR16, UR13, 0x18 ;  /* 0x0000000d100d9291 */ /* 0x004fe2000f8ec03f */
[----:B------:R-:W-:Y:S01]  /*07c0*/  VOTEU.ALL UP1, P0 ;  /* 0x00000000003f7886 */ /* 0x000fe20000020000 */
[----:B------:R-:W-:Y:S01]  /*07d0*/  UIADD3 UR9, -UR9, URZ, URZ ;  /* 0x0000003f09097290 */ /* 0x000fe2000fffe13f */
[----:B------:R-:W-:Y:S01]  /*07e0*/  LOP3.LUT P0, RZ, R4, 0x7, RZ, 0xc0, !PT ;  /* 0x0000000704ff7812 */ /* 0x000fe2000780c0ff */
[----:B------:R-:W0:Y:S06]  /*07f0*/  FENCE.VIEW.ASYNC.S ;  /* 0x00000000000073c6 */ /* 0x000e2c0000000000 */
[----:B0-----:R-:W0:Y:S01]  /*0800*/  @!UP0 SYNCS.EXCH.64 URZ, [UR12+0x50], UR4 ;  /* 0x000050040c3f85b2 */ /* 0x001e220008000100 */
[----:B------:R-:W-:-:S02]  /*0810*/  @P3 LEA.HI R0, R22, R22, RZ, 0x1 ;  /* 0x0000001616003211 */ /* 0x000fc400078f08ff */
[----:B-----5:R-:W-:Y:S02]  /*0820*/  ISETP.EQ.U32.AND P1, PT, R2, 0x1, PT ;  /* 0x000000010200780c */ /* 0x020fe40003f22070 */
[----:B------:R-:W-:Y:S02]  /*0830*/  @P3 SHF.R.S32.HI R0, RZ, 0x1, R0 ;  /* 0x00000001ff003819 */ /* 0x000fe40000011400 */
[----:B------:R-:W-:Y:S01]  /*0840*/  ISETP.LT.U32.AND P0, PT, R22, 0x2, !P0 ;  /* 0x000000021600780c */ /* 0x000fe20004701070 */
[----:B------:R1:W2:Y:S01]  /*0850*/  @!UP1 SYNCS.EXCH.64 URZ, [UR12+0x58], UR4 ;  /* 0x000058040c3f95b2 */ /* 0x0002a20008000100 */
[----:B------:R-:W-:Y:S01]  /*0860*/  NOP ;  /* 0x0000000000007918 */ /* 0x000fe20000000000 */
[----:B-1----:R-:W-:Y:S01]  /*0870*/  UIMAD UR4, UR17, UR9, UR8 ;  /* 0x00000009110472a4 */ /* 0x002fe2000f8e0208 */
[----:B------:R1:W0:Y:S05]  /*0880*/  @!UP2 SYNCS.EXCH.64 URZ, [UR13+0x30], UR10 ;  /* 0x0000300a0d3fa5b2 */ /* 0x00022a0008000100 */
[----:B------:R-:W-:-:S02]  /*0890*/  @P3 ISETP.NE.AND P4, PT, R0, UR4, PT ;  /* 0x0000000400003c0c */ /* 0x000fc4000bf85270 */
[----:B------:R-:W-:Y:S02]  /*08a0*/  SEL R0, RZ, 0x1, !P0 ;  /* 0x00000001ff007807 */ /* 0x000fe40004000000 */
[----:B------:R-:W-:-:S04]  /*08b0*/  @P3 SEL R23, RZ, 0x1, P4 ;  /* 0x00000001ff173807 */ /* 0x000fc80002000000 */
[----:B------:R-:W-:Y:S01]  /*08c0*/  LOP3.LUT R23, R23, R0, RZ, 0xc0, !PT ;  /* 0x0000000017177212 */ /* 0x000fe200078ec0ff */
[----:B------:R1:W0:Y:S01]  /*08d0*/  @!UP3 SYNCS.EXCH.64 URZ, [UR13+0x38], UR10 ;  /* 0x0000380a0d3fb5b2 */ /* 0x0002220008000100 */
[----:B------:R1:W0:Y:S01]  /*08e0*/  @!UP4 SYNCS.EXCH.64 URZ, [UR13+0x40], UR10 ;  /* 0x0000400a0d3fc5b2 */ /* 0x0002220008000100 */
[----:B------:R1:W0:Y:S01]  /*08f0*/  @!UP5 SYNCS.EXCH.64 URZ, [UR13+0x48], UR10 ;  /* 0x0000480a0d3fd5b2 */ /* 0x0002220008000100 */
[----:B------:R-:W-:Y:S01]  /*0900*/  NOP ;  /* 0x0000000000007918 */ /* 0x000fe20000000000 */
[----:B-1-3--:R-:W-:Y:S05]  /*0910*/  @!P1 BRA `(.L_x_3) ;  /* 0x0000000000089947 */ /* 0x00afea0003800000 */
[----:B0-2-4-:R-:W-:Y:S01]  /*0920*/  UCGABAR_ARV ;  /* 0x00000000000079c7 */ /* 0x015fe20008000000 */
[----:B------:R-:W-:Y:S05]  /*0930*/  BRA `(.L_x_4) ;  /* 0x0000000000047947 */ /* 0x000fea0003800000 */
.L_x_3:
[----:B0-2-4-:R-:W-:Y:S01]  /*0940*/  NOP ;  /* 0x0000000000007918 */ /* 0x015fe20000000000 */
.L_x_4:
[----:B------:R-:W-:Y:S01]  /*0950*/  ULDC.64 UR4, c[0x0][0x598] ;  /* 0x0001660000047ab9 */ /* 0x000fe20000000a00 */
[----:B------:R-:W-:Y:S01]  /*0960*/  ULDC.64 UR50, c[0x0][0x208] ;  /* 0x0000820000327ab9 */ /* 0x000fe20000000a00 */
[----:B------:R-:W-:-:S04]  /*0970*/  ISETP.NE.U32.AND P0, PT, RZ, UR4, PT ;  /* 0x00000004ff007c0c */ /* 0x000fc8000bf05070 */
[----:B------:R-:W-:-:S13]  /*0980*/  ISETP.NE.AND.EX P0, PT, RZ, UR5, PT, P0 ;  /* 0x00000005ff007c0c */ /* 0x000fda000bf05300 */
[----:B------:R-:W-:Y:S05]  /*0990*/  @!P0 BRA `(.L_x_5) ;  /* 0x00000000001c8947 */ /* 0x000fea0003800000 */
[----:B------:R-:W0:Y:S02]  /*09a0*/  LDC.64 R6, c[0x0][0x598] ;  /* 0x00016600ff067b82 */ /* 0x000e240000000a00 */
[----:B0-----:R-:W2:Y:S02]  /*09b0*/  LDG.E.64 R6, desc[UR50][R6.64] ;  /* 0x0000003206067981 */ /* 0x001ea4000c1e1b00 */
[----:B--2---:R-:W-:-:S04]  /*09c0*/  ISETP.NE.U32.AND P0, PT, R6, RZ, PT ;  /* 0x000000ff0600720c */ /* 0x004fc80003f05070 */
[----:B------:R-:W-:-:S13]  /*09d0*/  ISETP.NE.AND.EX P0, PT, R7, RZ, PT, P0 ;  /* 0x000000ff0700720c */ /* 0x000fda0003f05300 */
[----:B------:R-:W-:Y:S05]  /*09e0*/  @!P0 BRA `(.L_x_5) ;  /* 0x0000000000088947 */ /* 0x000fea0003800000 */
[----:B------:R0:W5:Y:S01]  /*09f0*/  LD.E R144, desc[UR50][R6.64] ;  /* 0x0000003206907980 */ /* 0x000162000c101900 */
[----:B------:R-:W-:Y:S05]  /*0a00*/  BRA `(.L_x_6) ;  /* 0x0000000000247947 */ /* 0x000fea0003800000 */
.L_x_5:
[----:B------:R-:W-:Y:S02]  /*0a10*/  ULDC.64 UR4, c[0x0][0x588] ;  /* 0x0001620000047ab9 */ /* 0x000fe40000000a00 */
[----:B------:R-:W-:-:S04]  /*0a20*/  ISETP.NE.U32.AND P0, PT, RZ, UR4, PT ;  /* 0x00000004ff007c0c */ /* 0x000fc8000bf05070 */
[----:B------:R-:W-:-:S13]  /*0a30*/  ISETP.NE.AND.EX P0, PT, RZ, UR5, PT, P0 ;  /* 0x00000005ff007c0c */ /* 0x000fda000bf05300 */
[----:B------:R-:W-:Y:S05]  /*0a40*/  @!P0 BRA `(.L_x_7) ;  /* 0x00000000000c8947 */ /* 0x000fea0003800000 */
[----:B------:R-:W0:Y:S02]  /*0a50*/  LDC.64 R144, c[0x0][0x588] ;  /* 0x00016200ff907b82 */ /* 0x000e240000000a00 */
[----:B0-----:R1:W5:Y:S01]  /*0a60*/  LDG.E R144, desc[UR50][R144.64] ;  /* 0x0000003290907981 */ /* 0x001362000c1e1900 */
[----:B------:R-:W-:Y:S05]  /*0a70*/  BRA `(.L_x_6) ;  /* 0x0000000000087947 */ /* 0x000fea0003800000 */
.L_x_7:
[----:B------:R-:W-:Y:S02]  /*0a80*/  ULDC UR4, c[0x0][0x580] ;  /* 0x0001600000047ab9 */ /* 0x000fe40000000800 */
[----:B------:R-:W-:-:S07]  /*0a90*/  IMAD.U32 R144, RZ, RZ, UR4 ;  /* 0x00000004ff907e24 */ /* 0x000fce000f8e00ff */
.L_x_6:
[----:B------:R-:W-:Y:S02]  /*0aa0*/  ULDC.64 UR4, c[0x0][0x5a0] ;  /* 0x0001680000047ab9 */ /* 0x000fe40000000a00 */
[----:B------:R-:W-:-:S04]  /*0ab0*/  ISETP.NE.U32.AND P0, PT, RZ, UR4, PT ;  /* 0x00000004ff007c0c */ /* 0x000fc8000bf05070 */
[----:B------:R-:W-:-:S13]  /*0ac0*/  ISETP.NE.AND.EX P0, PT, RZ, UR5, PT, P0 ;  /* 0x00000005ff007c0c */ /* 0x000fda000bf05300 */
[----:B------:R-:W-:Y:S05]  /*0ad0*/  @!P0 BRA `(.L_x_8) ;  /* 0x00000000001c8947 */ /* 0x000fea0003800000 */
[----:B0-----:R-:W0:Y:S02]  /*0ae0*/  LDC.64 R6, c[0x0][0x5a0] ;  /* 0x00016800ff067b82 */ /* 0x001e240000000a00 */
[----:B0-----:R-:W2:Y:S02]  /*0af0*/  LDG.E.64 R6, desc[UR50][R6.64] ;  /* 0x0000003206067981 */ /* 0x001ea4000c1e1b00 */
[----:B--2---:R-:W-:-:S04]  /*0b00*/  ISETP.NE.U32.AND P0, PT, R6, RZ, PT ;  /* 0x000000ff0600720c */ /* 0x004fc80003f05070 */
[----:B------:R-:W-:-:S13]  /*0b10*/  ISETP.NE.AND.EX P0, PT, R7, RZ, PT, P0 ;  /* 0x000000ff0700720c */ /* 0x000fda0003f05300 */
[----:B------:R-:W-:Y:S05]  /*0b20*/  @!P0 BRA `(.L_x_8) ;  /* 0x0000000000088947 */ /* 0x000fea0003800000 */
[----:B-1----:R0:W5:Y:S01]  /*0b30*/  LD.E R145, desc[UR50][R6.64] ;  /* 0x0000003206917980 */ /* 0x002162000c101900 */
[----:B------:R-:W-:Y:S05]  /*0b40*/  BRA `(.L_x_9) ;  /* 0x0000000000247947 */ /* 0x000fea0003800000 */
.L_x_8:
[----:B------:R-:W-:Y:S02]  /*0b50*/  ULDC.64 UR4, c[0x0][0x590] ;  /* 0x0001640000047ab9 */ /* 0x000fe40000000a00 */
[----:B------:R-:W-:-:S04]  /*0b60*/  ISETP.NE.U32.AND P0, PT, RZ, UR4, PT ;  /* 0x00000004ff007c0c */ /* 0x000fc8000bf05070 */
[----:B------:R-:W-:-:S13]  /*0b70*/  ISETP.NE.AND.EX P0, PT, RZ, UR5, PT, P0 ;  /* 0x00000005ff007c0c */ /* 0x000fda000bf05300 */
[----:B------:R-:W-:Y:S05]  /*0b80*/  @!P0 BRA `(.L_x_10) ;  /* 0x00000000000c8947 */ /* 0x000fea0003800000 */
[----:B0-----:R-:W1:Y:S02]  /*0b90*/  LDC.64 R6, c[0x0][0x590] ;  /* 0x00016400ff067b82 */ /* 0x001e640000000a00 */
[----:B-1----:R1:W5:Y:S01]  /*0ba0*/  LDG.E R145, desc[UR50][R6.64] ;  /* 0x0000003206917981 */ /* 0x002362000c1e1900 */
[----:B------:R-:W-:Y:S05]  /*0bb0*/  BRA `(.L_x_9) ;  /* 0x0000000000087947 */ /* 0x000fea0003800000 */
.L_x_10:
[----:B------:R-:W-:Y:S02]  /*0bc0*/  ULDC UR4, c[0x0][0x584] ;  /* 0x0001610000047ab9 */ /* 0x000fe40000000800 */
[----:B-1----:R-:W-:-:S07]  /*0bd0*/  IMAD.U32 R145, RZ, RZ, UR4 ;  /* 0x00000004ff917e24 */ /* 0x002fce000f8e00ff */
.L_x_9:
[----:B------:R-:W-:Y:S01]  /*0be0*/  ULDC UR4, c[0x0][0x65c] ;  /* 0x0001970000047ab9 */ /* 0x000fe20000000800 */
[----:B01----:R-:W0:Y:S01]  /*0bf0*/  LDC.64 R6, c[0x0][0x650] ;  /* 0x00019400ff067b82 */ /* 0x003e220000000a00 */
[----:B------:R-:W-:Y:S01]  /*0c00*/  UISETP.NE.AND UP2, UPT, UR4, 0x1, UPT ;  /* 0x000000010400788c */ /* 0x000fe2000bf45270 */
[----:B------:R-:W-:Y:S01]  /*0c10*/  IMAD.MOV.U32 R18, RZ, RZ, -0x1 ;  /* 0xffffffffff127424 */ /* 0x000fe200078e00ff */
[----:B------:R-:W-:Y:S01]  /*0c20*/  UISETP.NE.AND UP0, UPT, UR19, 0x2, UPT ;  /* 0x000000021300788c */ /* 0x000fe2000bf05270 */
[----:B------:R-:W-:Y:S01]  /*0c30*/  IMAD.MOV.U32 R2, RZ, RZ, -0x1 ;  /* 0xffffffffff027424 */ /* 0x000fe200078e00ff */
[----:B------:R-:W-:Y:S01]  /*0c40*/  UP2UR UR38, UPR, URZ, 0x4 ;  /* 0x000000043f267883 */ /* 0x000fe20008000000 */
[----:B------:R-:W-:-:S06]  /*0c50*/  IMAD.MOV.U32 R19, RZ, RZ, -0x1 ;  /* 0xffffffffff137424 */ /* 0x000fcc00078e00ff */
[----:B------:R-:W-:Y:S01]  /*0c60*/  @UP2 ULDC UR12, c[0x0][0x10] ;  /* 0x00000400000c2ab9 */ /* 0x000fe20000000800 */
[----:B------:R-:W-:Y:S01]  /*0c70*/  @UP2 UMOV UR4, UR8 ;  /* 0x0000000800042c82 */ /* 0x000fe20008000000 */
[----:B------:R-:W-:Y:S01]  /*0c80*/  @UP2 UMOV UR5, URZ ;  /* 0x0000003f00052c82 */ /* 0x000fe20008000000 */
[----:B------:R-:W-:Y:S01]  /*0c90*/  @!UP2 ULDC UR16, c[0x0][0xc] ;  /* 0x000003000010aab9 */ /* 0x000fe20000000800 */
[----:B------:R-:W-:Y:S01]  /*0ca0*/  @UP2 UIMAD.WIDE.U32 UR12, UR15, UR12, UR4 ;  /* 0x0000000c0f0c22a5 */ /* 0x000fe2000f8e0004 */
[----:B------:R-:W-:Y:S02]  /*0cb0*/  ULDC UR10, c[0x0][0xc] ;  /* 0x00000300000a7ab9 */ /* 0x000fe40000000800 */
[----:B------:R-:W-:Y:S01]  /*0cc0*/  @UP2 UMOV UR4, URZ ;  /* 0x0000003f00042c82 */ /* 0x000fe20008000000 */
[----:B------:R-:W-:Y:S01]  /*0cd0*/  UMOV UR5, URZ ;  /* 0x0000003f00057c82 */ /* 0x000fe20008000000 */
[----:B------:R-:W-:Y:S01]  /*0ce0*/  @UP2 UIADD3 UR18, UR13, UR4, URZ ;  /* 0x000000040d122290 */ /* 0x000fe2000fffe03f */
[----:B------:R-:W-:-:S02]  /*0cf0*/  ULDC UR11, c[0x0][0x10] ;  /* 0x00000400000b7ab9 */ /* 0x000fc40000000800 */
[----:B------:R-:W-:Y:S01]  /*0d00*/  UMOV UR4, UR15 ;  /* 0x0000000f00047c82 */ /* 0x000fe20008000000 */
[----:B------:R-:W-:Y:S02]  /*0d10*/  UIMAD.WIDE.U32 UR10, UR10, UR11, URZ ;  /* 0x0000000b0a0a72a5 */ /* 0x000fe4000f8e003f */
[----:B------:R-:W-:Y:S01]  /*0d20*/  @!UP2 UIMAD.WIDE.U32 UR4, UR8, UR16, UR4 ;  /* 0x000000100804a2a5 */ /* 0x000fe2000f8e0004 */
[----:B------:R-:W-:Y:S02]  /*0d30*/  ULDC UR13, c[0x0][0x14] ;  /* 0x00000500000d7ab9 */ /* 0x000fe40000000800 */
[----:B------:R-:W-:Y:S02]  /*0d40*/  UIMAD.WIDE.U32 UR48, UR10, UR13, URZ ;  /* 0x0000000d0a3072a5 */ /* 0x000fe4000f8e003f */
[----:B------:R-:W-:Y:S02]  /*0d50*/  UIMAD UR39, UR11, UR13, URZ ;  /* 0x0000000d0b2772a4 */ /* 0x000fe4000f8e023f */
[----:B------:R-:W-:Y:S01]  /*0d60*/  @!UP2 UMOV UR12, UR4 ;  /* 0x00000004000cac82 */ /* 0x000fe20008000000 */
[----:B------:R-:W-:Y:S01]  /*0d70*/  @!UP2 UMOV UR18, UR5 ;  /* 0x000000050012ac82 */ /* 0x000fe20008000000 */
[----:B------:R-:W-:-:S02]  /*0d80*/  UIADD3 UR39, UR49, UR39, URZ ;  /* 0x0000002731277290 */ /* 0x000fc4000fffe03f */
[----:B------:R-:W-:-:S04]  /*0d90*/  UIADD3 UR4, UP1, UR12, UR48, URZ ;  /* 0x000000300c047290 */ /* 0x000fc8000ff3e03f */
[----:B------:R-:W-:Y:S02]  /*0da0*/  UIADD3.X UR5, UR18, UR39, URZ, UP1, !UPT ;  /* 0x0000002712057290 */ /* 0x000fe40008ffe43f */
[----:B------:R-:W-:Y:S02]  /*0db0*/  USEL UR4, UR4, UR12, !UP0 ;  /* 0x0000000c04047287 */ /* 0x000fe4000c000000 */
[----:B------:R-:W-:-:S04]  /*0dc0*/  USEL UR5, UR5, UR18, !UP0 ;  /* 0x0000001205057287 */ /* 0x000fc8000c000000 */
[----:B0-----:R-:W-:Y:S01]  /*0dd0*/  ISETP.LE.U32.AND P0, PT, R6, UR4, PT ;  /* 0x0000000406007c0c */ /* 0x001fe2000bf03070 */
[----:B------:R-:W-:Y:S02]  /*0de0*/  IMAD.U32 R16, RZ, RZ, UR4 ;  /* 0x00000004ff107e24 */ /* 0x000fe4000f8e00ff */
[----:B------:R-:W-:Y:S02]  /*0df0*/  IMAD.U32 R0, RZ, RZ, UR5 ;  /* 0x00000005ff007e24 */ /* 0x000fe4000f8e00ff */
[----:B------:R-:W-:-:S03]  /*0e00*/  IMAD.U32 R17, RZ, RZ, UR5 ;  /* 0x00000005ff117e24 */ /* 0x000fc6000f8e00ff */
[----:B------:R-:W-:Y:S02]  /*0e10*/  ISETP.GE.U32.AND.EX P0, PT, R0, R7, PT, P0 ;  /* 0x000000070000720c */ /* 0x000fe40003f06100 */
[----:B------:R-:W-:-:S11]  /*0e20*/  PRMT R0, RZ, 0x7610, R0 ;  /* 0x00007610ff007816 */ /* 0x000fd60000000000 */
[----:B------:R-:W-:Y:S05]  /*0e30*/  @P0 BRA `(.L_x_11) ;  /* 0x0000000400500947 */ /* 0x000fea0003800000 */
[----:B------:R-:W-:Y:S01]  /*0e40*/  ULDC.64 UR18, c[0x0][0x628] ;  /* 0x00018a0000127ab9 */ /* 0x000fe20000000a00 */
[C---:B------:R-:W-:Y:S01]  /*0e50*/  R2UR UR20, R16.reuse ;  /* 0x00000000101472ca */ /* 0x040fe200000e0000 */
[----:B------:R-:W-:Y:S01]  /*0e60*/  ULDC UR16, c[0x0][0x630] ;  /* 0x00018c0000107ab9 */ /* 0x000fe20000000800 */
[----:B------:R-:W-:Y:S02]  /*0e70*/  ISETP.NE.U32.AND P0, PT, RZ, UR18, PT ;  /* 0x00000012ff007c0c */ /* 0x000fe4000bf05070 */
[----:B------:R-:W-:Y:S02]  /*0e80*/  R2UR UR4, R16 ;  /* 0x00000000100472ca */ /* 0x000fe400000e0000 */
[----:B------:R-:W-:Y:S02]  /*0e90*/  ISETP.NE.AND.EX P0, PT, RZ, UR19, PT, P0 ;  /* 0x00000013ff007c0c */ /* 0x000fe4000bf05300 */
[----:B------:R-:W-:-:S11]  /*0ea0*/  R2UR UR5, R17 ;  /* 0x00000000110572ca */ /* 0x000fd600000e0000 */
[----:B------:R-:W-:Y:S05]  /*0eb0*/  @!P0 BRA `(.L_x_12) ;  /* 0x0000000000308947 */ /* 0x000fea0003800000 */
[----:B------:R-:W-:Y:S01]  /*0ec0*/  R2UR UR4, R16 ;  /* 0x00000000100472ca */ /* 0x000fe200000e0000 */
[----:B------:R-:W-:Y:S01]  /*0ed0*/  ULDC UR12, c[0x0][0x634] ;  /* 0x00018d00000c7ab9 */ /* 0x000fe20000000800 */
[----:B------:R-:W-:-:S11]  /*0ee0*/  R2UR UR15, R17 ;  /* 0x00000000110f72ca */ /* 0x000fd600000e0000 */
[----:B------:R-:W-:-:S04]  /*0ef0*/  UIADD3 UR12, UP1, UR4, UR12, URZ ;  /* 0x0000000c040c7290 */ /* 0x000fc8000ff3e03f */
[----:B------:R-:W-:-:S04]  /*0f00*/  UIADD3.X UR15, URZ, UR15, URZ, UP1, !UPT ;  /* 0x0000000f3f0f7290 */ /* 0x000fc80008ffe43f */
[----:B------:R-:W-:-:S04]  /*0f10*/  UIMAD.WIDE.U32 UR4, UR15, UR18, URZ ;  /* 0x000000120f0472a5 */ /* 0x000fc8000f8e003f */
[----:B------:R-:W-:Y:S02]  /*0f20*/  UIMAD.WIDE.U32 UR10, UP1, UR12, UR19, UR4 ;  /* 0x000000130c0a72a5 */ /* 0x000fe4000f820004 */
[----:B------:R-:W-:Y:S02]  /*0f30*/  UIMAD.WIDE.U32 UR4, UR12, UR18, URZ ;  /* 0x000000120c0472a5 */ /* 0x000fe4000f8e003f */
[----:B------:R-:W-:Y:S02]  /*0f40*/  UIADD3.X UR13, URZ, URZ, URZ, UP1, !UPT ;  /* 0x0000003f3f0d7290 */ /* 0x000fe40008ffe43f */
[----:B------:R-:W-:Y:S01]  /*0f50*/  UIADD3 URZ, UP1, UR5, UR10, URZ ;  /* 0x0000000a053f7290 */ /* 0x000fe2000ff3e03f */
[----:B------:R-:W-:-:S03]  /*0f60*/  UMOV UR12, UR11 ;  /* 0x0000000b000c7c82 */ /* 0x000fc60008000000 */
[----:B------:R-:W-:-:S12]  /*0f70*/  UIMAD.WIDE.U32.X UR4, UR15, UR19, UR12, UP1 ;  /* 0x000000130f0472a5 */ /* 0x000fd800088e040c */
.L_x_12:
[----:B------:R-:W-:Y:S01]  /*0f80*/  USHF.R.U64 UR4, UR4, UR16, UR5 ;  /* 0x0000001004047299 */ /* 0x000fe20008001205 */
[----:B------:R-:W-:Y:S01]  /*0f90*/  R2UR UR11, R17 ;  /* 0x00000000110b72ca */ /* 0x000fe200000e0000 */
[----:B------:R-:W-:Y:S02]  /*0fa0*/  USHF.R.U32.HI UR5, URZ, UR16, UR5 ;  /* 0x000000103f057299 */ /* 0x000fe40008011605 */
[----:B------:R-:W-:Y:S01]  /*0fb0*/  UIADD3 UR12, UP1, URZ, -UR4, URZ ;  /* 0x800000043f0c7290 */ /* 0x000fe2000ff3e03f */
[----:B------:R-:W-:Y:S01]  /*0fc0*/  ULDC.64 UR18, c[0x0][0x620] ;  /* 0x0001880000127ab9 */ /* 0x000fe20000000a00 */
[----:B------:R-:W-:Y:S02]  /*0fd0*/  UISETP.NE.AND UP2, UPT, UR38, URZ, UPT ;  /* 0x0000003f2600728c */ /* 0x000fe4000bf45270 */
[----:B------:R-:W-:Y:S01]  /*0fe0*/  UIADD3.X UR5, URZ, ~UR5, URZ, UP1, !UPT ;  /* 0x800000053f057290 */ /* 0x000fe20008ffe43f */
[----:B------:R-:W-:Y:S01]  /*0ff0*/  UMOV UR10, UR20 ;  /* 0x00000014000a7c82 */ /* 0x000fe20008000000 */
[----:B------:R-:W-:-:S02]  /*1000*/  ULDC UR13, c[0x0][0x618] ;  /* 0x00018600000d7ab9 */ /* 0x000fc40000000800 */
[----:B------:R-:W-:Y:S02]  /*1010*/  UIMAD UR5, UR5, UR18, URZ ;  /* 0x00000012050572a4 */ /* 0x000fe4000f8e023f */
[----:B------:R-:W-:Y:S02]  /*1020*/  UIMAD.WIDE.U32 UR10, UR12, UR18, UR10 ;  /* 0x000000120c0a72a5 */ /* 0x000fe4000f8e000a */
[----:B------:R-:W-:Y:S02]  /*1030*/  UIMAD UR12, UR12, UR19, UR5 ;  /* 0x000000130c0c72a4 */ /* 0x000fe4000f8e0205 */
[----:B------:R-:W-:Y:S02]  /*1040*/  @UP2 UIMAD UR7, UR17, UR9, UR8 ;  /* 0x00000009110722a4 */ /* 0x000fe4000f8e0208 */
[----:B------:R-:W-:Y:S01]  /*1050*/  UIADD3 UR11, UR11, UR12, URZ ;  /* 0x0000000c0b0b7290 */ /* 0x000fe2000fffe03f */
[----:B------:R-:W-:Y:S01]  /*1060*/  ULDC.64 UR8, c[0x0][0x640] ;  /* 0x0001900000087ab9 */ /* 0x000fe20000000a00 */
[----:B------:R-:W-:-:S02]  /*1070*/  ULDC UR15, c[0x0][0x608] ;  /* 0x00018200000f7ab9 */ /* 0x000fc40000000800 */
[----:B------:R-:W-:Y:S01]  /*1080*/  USHF.R.U64 UR20, UR10, UR13, UR11 ;  /* 0x0000000d0a147299 */ /* 0x000fe2000800120b */
[----:B------:R-:W-:Y:S01]  /*1090*/  ISETP.NE.U32.AND P0, PT, RZ, UR8, PT ;  /* 0x00000008ff007c0c */ /* 0x000fe2000bf05070 */
[----:B------:R-:W-:Y:S01]  /*10a0*/  USHF.R.U32.HI UR11, URZ, UR13, UR11 ;  /* 0x0000000d3f0b7299 */ /* 0x000fe2000801160b */
[----:B------:R-:W-:Y:S02]  /*10b0*/  ULDC UR21, c[0x0][0x658] ;  /* 0x0001960000157ab9 */ /* 0x000fe40000000800 */
[----:B------:R-:W-:Y:S01]  /*10c0*/  ISETP.NE.AND.EX P0, PT, RZ, UR9, PT, P0 ;  /* 0x00000009ff007c0c */ /* 0x000fe2000bf05300 */
[----:B------:R-:W-:Y:S02]  /*10d0*/  USHF.R.U64 UR25, UR20, UR15, UR11 ;  /* 0x0000000f14197299 */ /* 0x000fe4000800120b */
[----:B------:R-:W-:Y:S01]  /*10e0*/  USHF.R.U32.HI UR11, URZ, UR15, UR11 ;  /* 0x0000000f3f0b7299 */ /* 0x000fe2000801160b */
[----:B------:R-:W-:Y:S01]  /*10f0*/  UMOV UR10, 0xffffffff ;  /* 0xffffffff000a7882 */ /* 0x000fe20000000000 */
[----:B------:R-:W-:Y:S01]  /*1100*/  ULDC UR5, c[0x0][0x600] ;  /* 0x0001800000057ab9 */ /* 0x000fe20000000800 */
[----:B------:R-:W-:-:S02]  /*1110*/  USHF.L.U32 UR10, UR10, UR21, URZ ;  /* 0x000000150a0a7299 */ /* 0x000fc4000800063f */
[----:B------:R-:W-:Y:S02]  /*1120*/  USHF.R.U64 UR26, UR25, UR21, UR11 ;  /* 0x00000015191a7299 */ /* 0x000fe4000800120b */
[----:B------:R-:W-:Y:S02]  /*1130*/  ULOP3.LUT UR15, URZ, UR10, URZ, 0x33, !UPT ;  /* 0x0000000a3f0f7292 */ /* 0x000fe4000f8e333f */
[----:B------:R-:W-:Y:S02]  /*1140*/  UIADD3 UR19, UR5, -0x1, URZ ;  /* 0xffffffff05137890 */ /* 0x000fe4000fffe03f */
[----:B------:R-:W-:Y:S01]  /*1150*/  USHF.R.U32.HI UR11, URZ, UR21, UR11 ;  /* 0x000000153f0b7299 */ /* 0x000fe2000801160b */
[----:B------:R-:W-:Y:S01]  /*1160*/  ULDC UR22, c[0x0][0x648] ;  /* 0x0001920000167ab9 */ /* 0x000fe20000000800 */
[----:B------:R-:W-:Y:S01]  /*1170*/  ULDC UR23, c[0x0][0x638] ;  /* 0x00018e0000177ab9 */ /* 0x000fe20000000800 */
[----:B------:R-:W-:Y:S01]  /*1180*/  UMOV UR24, 0x1 ;  /* 0x0000000100187882 */ /* 0x000fe20000000000 */
[----:B------:R-:W-:Y:S01]  /*1190*/  UMOV UR10, UR26 ;  /* 0x0000001a000a7c82 */ /* 0x000fe20008000000 */
[----:B------:R-:W-:Y:S07]  /*11a0*/  @!P0 BRA `(.L_x_13) ;  /* 0x0000000000308947 */ /* 0x000fee0003800000 */
[----:B------:R-:W-:Y:S02]  /*11b0*/  ULDC UR16, c[0x0][0x64c] ;  /* 0x0001930000107ab9 */ /* 0x000fe40000000800 */
        /* <DEDUP_REMOVED lines=8> */
[----:B------:R-:W-:-:S07]  /*1240*/  UIMAD.WIDE.U32.X UR8, UR18, UR9, UR16, UP1 ;  /* 0x00000009120872a5 */ /* 0x000fce00088e0410 */
[----:B------:R-:W-:Y:S01]  /*1250*/  UMOV UR10, UR8 ;  /* 0x00000008000a7c82 */ /* 0x000fe20008000000 */
[----:B------:R-:W-:-:S05]  /*1260*/  UMOV UR11, UR9 ;  /* 0x00000009000b7c82 */ /* 0x000fca0008000000 */
.L_x_13:
[----:B------:R-:W-:Y:S01]  /*1270*/  USHF.R.U64 UR9, UR10, UR22, UR11 ;  /* 0x000000160a097299 */ /* 0x000fe2000800120b */
[----:B------:R-:W-:Y:S01]  /*1280*/  IMAD.MOV.U32 R0, RZ, RZ, 0x1 ;  /* 0x00000001ff007424 */ /* 0x000fe200078e00ff */
[----:B------:R-:W-:Y:S01]  /*1290*/  USHF.L.U32 UR8, UR24, UR21, URZ ;  /* 0x0000001518087299 */ /* 0x000fe2000800063f */
[----:B------:R-:W-:Y:S01]  /*12a0*/  IMAD.U32 R19, RZ, RZ, UR4 ;  /* 0x00000004ff137e24 */ /* 0x000fe2000f8e00ff */
[----:B------:R-:W-:Y:S02]  /*12b0*/  ULOP3.LUT UR15, UR25, UR15, URZ, 0xc0, !UPT ;  /* 0x0000000f190f7292 */ /* 0x000fe4000f8ec03f */
[----:B------:R-:W-:Y:S02]  /*12c0*/  UIADD3 UR10, -UR9, URZ, URZ ;  /* 0x0000003f090a7290 */ /* 0x000fe4000fffe13f */
[----:B------:R-:W-:Y:S02]  /*12d0*/  UIMAD UR15, UR8, UR9, UR15 ;  /* 0x00000009080f72a4 */ /* 0x000fe4000f8e020f */
[----:B------:R-:W-:-:S02]  /*12e0*/  ULOP3.LUT UR19, UR20, UR19, URZ, 0xc0, !UPT ;  /* 0x0000001314137292 */ /* 0x000fc4000f8ec03f */
[----:B------:R-:W-:Y:S01]  /*12f0*/  UIMAD UR8, UR10, UR23, UR26 ;  /* 0x000000170a0872a4 */ /* 0x000fe2000f8e021a */
[----:B------:R-:W-:Y:S01]  /*1300*/  ULDC UR9, c[0x0][0x610] ;  /* 0x0001840000097ab9 */ /* 0x000fe20000000800 */
[----:B------:R-:W-:Y:S02]  /*1310*/  UISETP.NE.AND UP1, UPT, UR38, URZ, UPT ;  /* 0x0000003f2600728c */ /* 0x000fe4000bf25270 */
[----:B------:R-:W-:Y:S02]  /*1320*/  UIMAD UR7, UR15, UR9, UR7 ;  /* 0x000000090f0772a4 */ /* 0x000fe4000f8e0207 */
[----:B------:R-:W-:-:S04]  /*1330*/  UIMAD UR8, UR8, UR5, UR19 ;  /* 0x00000005080872a4 */ /* 0x000fc8000f8e0213 */
[----:B------:R-:W-:Y:S02]  /*1340*/  USEL UR5, UR8, UR7, !UP1 ;  /* 0x0000000708057287 */ /* 0x000fe4000c800000 */
[----:B------:R-:W-:-:S04]  /*1350*/  USEL UR7, UR7, UR8, !UP1 ;  /* 0x0000000807077287 */ /* 0x000fc8000c800000 */
[----:B------:R-:W-:Y:S02]  /*1360*/  IMAD.U32 R2, RZ, RZ, UR5 ;  /* 0x00000005ff027e24 */ /* 0x000fe4000f8e00ff */
[----:B------:R-:W-:-:S07]  /*1370*/  IMAD.U32 R18, RZ, RZ, UR7 ;  /* 0x00000007ff127e24 */ /* 0x000fce000f8e00ff */
.L_x_11:
[----:B------:R-:W-:Y:S05]  /*1380*/  @!P1 BRA `(.L_x_14) ;  /* 0x00000000000c9947 */ /* 0x000fea0003800000 */
[----:B------:R-:W-:Y:S01]  /*1390*/  UCGABAR_WAIT ;  /* 0x0000000000007dc7 */ /* 0x000fe20008000000 */
[----:B------:R-:W-:Y:S01]  /*13a0*/  CCTL.IVALL ;  /* 0x00000000ff00798f */ /* 0x000fe20002000000 */
[----:B------:R-:W-:Y:S05]  /*13b0*/  BRA `(.L_x_15) ;  /* 0x0000000000047947 */ /* 0x000fea0003800000 */
.L_x_14:
[----:B------:R-:W-:Y:S06]  /*13c0*/  BAR.SYNC.DEFER_BLOCKING 0x0 ;  /* 0x0000000000007b1d */ /* 0x000fec0000010000 */
.L_x_15:
[----:B------:R-:W-:Y:S02]  /*13d0*/  ULDC UR4, c[0x0][0x28c] ;  /* 0x0000a30000047ab9 */ /* 0x000fe40000000800 */
[----:B------:R-:W-:-:S04]  /*13e0*/  UIADD3 UR4, UR4, 0x7f, URZ ;  /* 0x0000007f04047890 */ /* 0x000fc8000fffe03f */
[----:B------:R-:W-:-:S04]  /*13f0*/  USHF.R.S32.HI UR5, URZ, 0x1f, UR4 ;  /* 0x0000001f3f057899 */ /* 0x000fc80008011404 */
[----:B------:R-:W-:-:S04]  /*1400*/  ULEA.HI UR5, UR5, UR4, URZ, 0x7 ;  /* 0x0000000405057291 */ /* 0x000fc8000f8f383f */
[----:B------:R-:W-:Y:S01]  /*1410*/  USHF.R.S32.HI UR37, URZ, 0x7, UR5 ;  /* 0x000000073f257899 */ /* 0x000fe20008011405 */
[----:B------:R-:W-:Y:S11]  /*1420*/  @!P2 BRA `(.L_x_16) ;  /* 0x000000e800e8a947 */ /* 0x000ff60003800000 */
[----:B------:R-:W-:-:S06]  /*1430*/  UISETP.GT.U32.AND UP1, UPT, UR14, 0x1, UPT ;  /* 0x000000010e00788c */ /* 0x000fcc000bf24070 */
[----:B------:R-:W-:-:S13]  /*1440*/  PLOP3.LUT P0, PT, PT, PT, UP1, 0x80, 0x0 ;  /* 0x000000000000781c */ /* 0x000fda0003f0f018 */
[----:B------:R-:W-:Y:S05]  /*1450*/  @P0 EXIT ;  /* 0x000000000000094d */ /* 0x000fea0003800000 */
.L_x_17:
[----:B------:R-:W-:-:S08]  /*1460*/  NOP ;  /* 0x0000000000007918 */ /* 0x000fd00000000000 */
[----:B------:R-:W0:Y:S02]  /*1470*/  USETMAXREG.TRY_ALLOC.CTAPOOL UP1, 0xe8 ;  /* 0x000000e8000079c8 */ /* 0x000e240008020600 */
[----:B0-----:R-:W-:-:S13]  /*1480*/  PLOP3.LUT P0, PT, PT, PT, UP1, 0x80, 0x0 ;  /* 0x000000000000781c */ /* 0x001fda0003f0f018 */
[----:B------:R-:W-:Y:S05]  /*1490*/  @!P0 BRA `(.L_x_17) ;  /* 0xfffffffc00f08947 */ /* 0x000fea000383ffff */
[----:B------:R-:W-:-:S13]  /*14a0*/  LOP3.LUT P0, RZ, R0, 0xff, RZ, 0xc0, !PT ;  /* 0x000000ff00ff7812 */ /* 0x000fda000780c0ff */
[----:B------:R-:W-:Y:S05]  /*14b0*/  @!P0 EXIT ;  /* 0x000000000000894d */ /* 0x000fea0003800000 */
[----:B------:R-:W0:Y:S01]  /*14c0*/  S2UR UR5, SR_CgaCtaId ;  /* 0x00000000000579c3 */ /* 0x000e220000008800 */
[----:B------:R-:W-:Y:S01]  /*14d0*/  VIADD R5, R5, 0xffffffff ;  /* 0xffffffff05057836 */ /* 0x000fe20000000000 */
[CC--:B------:R-:W-:Y:S01]  /*14e0*/  LEA.HI R0, R9.reuse, R4.reuse, RZ, 0x2 ;  /* 0x0000000409007211 */ /* 0x0c0fe200078f10ff */
[----:B------:R-:W-:Y:S01]  /*14f0*/  UMOV UR41, 0x400 ;  /* 0x0000040000297882 */ /* 0x000fe20000000000 */
[----:B------:R-:W-:Y:S01]  /*1500*/  LEA.HI R9, R9, R4, RZ, 0x5 ;  /* 0x0000000409097211 */ /* 0x000fe200078f28ff */
[----:B------:R-:W-:Y:S01]  /*1510*/  USHF.R.U32.HI UR4, URZ, 0x1, UR37 ;  /* 0x000000013f047899 */ /* 0x000fe20008011625 */
[----:B------:R-:W-:Y:S01]  /*1520*/  R2UR UR43, R5 ;  /* 0x00000000052b72ca */ /* 0x000fe200000e0000 */
[----:B------:R-:W-:Y:S01]  /*1530*/  ULOP3.LUT UR42, UR37, 0x1, URZ, 0xc0, !UPT ;  /* 0x00000001252a7892 */ /* 0x000fe2000f8ec03f */
[--C-:B------:R-:W-:Y:S01]  /*1540*/  SHF.R.S32.HI R146, RZ, 0x2, R0.reuse ;  /* 0x00000002ff927819 */ /* 0x100fe20000011400 */
[----:B------:R-:W-:Y:S01]  /*1550*/  UISETP.LT.AND UP1, UPT, UR37, 0x1, UPT ;  /* 0x000000012500788c */ /* 0x000fe2000bf21270 */
[----:B------:R-:W-:Y:S01]  /*1560*/  SHF.R.S32.HI R3, RZ, 0x1f, R0 ;  /* 0x0000001fff037819 */ /* 0x000fe20000011400 */
[----:B------:R-:W-:Y:S01]  /*1570*/  ULOP3.LUT UR4, UR4, 0x1, URZ, 0xc0, !UPT ;  /* 0x0000000104047892 */ /* 0x000fe2000f8ec03f */
[----:B------:R-:W-:Y:S01]  /*1580*/  SHF.R.S32.HI R9, RZ, 0x5, R9 ;  /* 0x00000005ff097819 */ /* 0x000fe20000011409 */
[----:B------:R-:W-:Y:S01]  /*1590*/  ULDC UR6, c[0x0][0x284] ;  /* 0x0000a10000067ab9 */ /* 0x000fe20000000800 */
[----:B------:R-:W-:Y:S01]  /*15a0*/  LEA.HI R3, R3, R146, RZ, 0x3 ;  /* 0x0000009203037211 */ /* 0x000fe200078f18ff */
[----:B------:R-:W-:Y:S01]  /*15b0*/  USEL UR42, UR42, URZ, !UP0 ;  /* 0x0000003f2a2a7287 */ /* 0x000fe2000c000000 */
[----:B------:R-:W-:Y:S01]  /*15c0*/  ISETP.NE.AND P0, PT, R5, RZ, PT ;  /* 0x000000ff0500720c */ /* 0x000fe20003f05270 */
[----:B------:R-:W-:Y:S01]  /*15d0*/  USEL UR45, UR37, 0x1, UP1 ;  /* 0x00000001252d7887 */ /* 0x000fe20008800000 */
[----:B------:R-:W-:Y:S01]  /*15e0*/  LOP3.LUT R3, R3, 0xfffffff8, RZ, 0xc0, !PT ;  /* 0xfffffff803037812 */ /* 0x000fe200078ec0ff */
[----:B------:R-:W-:Y:S01]  /*15f0*/  USHF.L.U32 UR43, UR43, 0x3, URZ ;  /* 0x000000032b2b7899 */ /* 0x000fe2000800063f */
[----:B------:R-:W-:Y:S01]  /*1600*/  SEL R154, RZ, 0x1, P0 ;  /* 0x00000001ff9a7807 */ /* 0x000fe20000000000 */
[----:B------:R-:W-:-:S02]  /*1610*/  UISETP.EQ.U32.AND UP0, UPT, UR4, 0x1, !UP0 ;  /* 0x000000010400788c */ /* 0x000fc4000c702070 */
[----:B------:R-:W-:Y:S01]  /*1620*/  IMAD.IADD R146, R146, 0x1, -R3 ;  /* 0x0000000192927824 */ /* 0x000fe200078e0a03 */
[----:B0-----:R-:W-:Y:S01]  /*1630*/  ULEA UR41, UR5, UR41, 0x18 ;  /* 0x0000002905297291 */ /* 0x001fe2000f8ec03f */
[----:B------:R-:W-:Y:S01]  /*1640*/  IMAD.U32 R150, RZ, RZ, UR43 ;  /* 0x0000002bff967e24 */ /* 0x000fe2000f8e00ff */
[----:B------:R-:W-:Y:S01]  /*1650*/  LOP3.LUT R3, R0, 0xfffffffc, RZ, 0xc0, !PT ;  /* 0xfffffffc00037812 */ /* 0x000fe200078ec0ff */
[C-C-:B------:R-:W-:Y:S01]  /*1660*/  IMAD R153, R9.reuse, -0x10, -R146.reuse ;  /* 0xfffffff009997824 */ /* 0x140fe200078e0a92 */
[----:B------:R-:W-:Y:S01]  /*1670*/  UIADD3 UR44, UR41, 0x30, URZ ;  /* 0x00000030292c7890 */ /* 0x000fe2000fffe03f */
[--C-:B------:R-:W-:Y:S01]  /*1680*/  SHF.R.S32.HI R147, RZ, 0x1f, R146.reuse ;  /* 0x0000001fff937819 */ /* 0x100fe20000011492 */
[----:B------:R-:W-:Y:S01]  /*1690*/  ULOP3.LUT UR36, UR40, 0x1, URZ, 0xfc, !UPT ;  /* 0x0000000128247892 */ /* 0x000fe2000f8efc3f */
[----:B------:R-:W-:Y:S01]  /*16a0*/  LOP3.LUT R152, R150, 0x8, RZ, 0xc0, !PT ;  /* 0x0000000896987812 */ /* 0x000fe200078ec0ff */
[----:B------:R-:W-:Y:S01]  /*16b0*/  IMAD.IADD R148, R4, 0x1, -R3 ;  /* 0x0000000104947824 */ /* 0x000fe200078e0a03 */
[----:B------:R-:W-:Y:S01]  /*16c0*/  LOP3.LUT R150, R150, 0x8, RZ, 0xc, !PT ;  /* 0x0000000896967812 */ /* 0x000fe200078e0cff */
[----:B------:R-:W-:Y:S01]  /*16d0*/  IMAD.U32 R149, RZ, RZ, UR44 ;  /* 0x0000002cff957e24 */ /* 0x000fe2000f8e00ff */
[----:B------:R-:W-:Y:S01]  /*16e0*/  LOP3.LUT R152, R152, 0x18, RZ, 0x3c, !PT ;  /* 0x0000001898987812 */ /* 0x000fe200078e3cff */
[----:B------:R-:W-:Y:S01]  /*16f0*/  IMAD.WIDE R146, R9, 0x10, R146 ;  /* 0x0000001009927825 */ /* 0x000fe200078e0292 */
[----:B------:R-:W-:-:S02]  /*1700*/  UIADD3 UR45, -UR45, UR37, URZ ;  /* 0x000000252d2d7290 */ /* 0x000fc4000fffe13f */
[----:B------:R-:W-:Y:S01]  /*1710*/  USEL UR46, URZ, 0x1, !UP0 ;  /* 0x000000013f2e7887 */ /* 0x000fe2000c000000 */
[----:B------:R-:W-:Y:S02]  /*1720*/  VIADD R151, R149, UR43 ;  /* 0x0000002b95977c36 */ /* 0x000fe40008000000 */
[----:B------:R-:W-:-:S09]  /*1730*/  VIADD R153, R153, UR6 ;  /* 0x0000000699997c36 */ /* 0x000fd20008000000 */
.L_x_277:
[----:B------:R-:W-:Y:S01]  /*1740*/  SHF.L.U32 R0, R154, 0x1f, RZ ;  /* 0x0000001f9a007819 */ /* 0x000fe200000006ff */
[----:B------:R-:W-:Y:S02]  /*1750*/  ULDC UR4, c[0x0][0x28c] ;  /* 0x0000a30000047ab9 */ /* 0x000fe40000000800 */
[----:B------:R-:W-:Y:S01]  /*1760*/  ISETP.LT.AND P1, PT, RZ, UR4, PT ;  /* 0x00000004ff007c0c */ /* 0x000fe2000bf21270 */
[----:B------:R-:W0:Y:S02]  /*1770*/  SYNCS.PHASECHK.TRANS64.TRYWAIT P0, [R149+UR43], R0 ;  /* 0x00000000950075a7 */ /* 0x000e24000800016b */
[----:B0-----:R-:W-:Y:S10]  /*1780*/  @!P0 BRA `(.L_x_18) ;  /* 0x000000f800048947 */ /* 0x001ff40003800000 */
.L_x_297:
[----:B------:R-:W-:Y:S05]  /*1790*/  @P1 BRA `(.L_x_19) ;  /* 0x0000000000401947 */ /* 0x000fea0003800000 */
[----:B0-----:R-:W-:Y:S01]  /*17a0*/  MOV R0, 0x0 ;  /* 0x0000000000007802 */ /* 0x001fe20000000f00 */
[----:B------:R-:W-:Y:S01]  /*17b0*/  ULDC.64 UR4, c[0x4][0x68] ;  /* 0x01001a0000047ab9 */ /* 0x000fe20000000a00 */
[----:B------:R-:W-:Y:S01]  /*17c0*/  ULDC.64 UR6, c[0x4][0x8] ;  /* 0x0100020000067ab9 */ /* 0x000fe20000000a00 */
[----:B------:R-:W-:Y:S01]  /*17d0*/  IMAD.U32 R4, RZ, RZ, UR4 ;  /* 0x00000004ff047e24 */ /* 0x000fe2000f8e00ff */
[----:B------:R0:W1:Y:S01]  /*17e0*/  LDC.64 R14, c[0x4][R0] ;  /* 0x01000000000e7b82 */ /* 0x0000620000000a00 */
[----:B------:R-:W-:Y:S01]  /*17f0*/  IMAD.U32 R5, RZ, RZ, UR5 ;  /* 0x00000005ff057e24 */ /* 0x000fe2000f8e00ff */
[----:B------:R-:W-:Y:S01]  /*1800*/  ULDC.64 UR4, c[0x4][0x70] ;  /* 0x01001c0000047ab9 */ /* 0x000fe20000000a00 */
[----:B------:R-:W-:Y:S02]  /*1810*/  IMAD.U32 R10, RZ, RZ, UR6 ;  /* 0x00000006ff0a7e24 */ /* 0x000fe4000f8e00ff */
[----:B------:R-:W-:Y:S02]  /*1820*/  IMAD.U32 R6, RZ, RZ, UR4 ;  /* 0x00000004ff067e24 */ /* 0x000fe4000f8e00ff */
[----:B------:R-:W-:-:S02]  /*1830*/  IMAD.U32 R7, RZ, RZ, UR5 ;  /* 0x00000005ff077e24 */ /* 0x000fc4000f8e00ff */
[----:B------:R-:W-:Y:S02]  /*1840*/  IMAD.U32 R11, RZ, RZ, UR7 ;  /* 0x00000007ff0b7e24 */ /* 0x000fe4000f8e00ff */
[----:B------:R-:W-:Y:S02]  /*1850*/  IMAD.MOV.U32 R8, RZ, RZ, 0x1e1 ;  /* 0x000001e1ff087424 */ /* 0x000fe400078e00ff */
[----:B------:R-:W-:Y:S02]  /*1860*/  IMAD.MOV.U32 R12, RZ, RZ, 0x1 ;  /* 0x00000001ff0c7424 */ /* 0x000fe400078e00ff */
[----:B0-----:R-:W-:-:S07]  /*1870*/  IMAD.MOV.U32 R13, RZ, RZ, RZ ;  /* 0x000000ffff0d7224 */ /* 0x001fce00078e00ff */
[----:B------:R-:W-:-:S07]  /*1880*/  LEPC R20, `(.L_x_19) ;  /* 0x000000001014794e */ /* 0x000fce0000000000 */
[----:B-1---5:R-:W-:Y:S05]  /*1890*/  CALL.ABS.NOINC R14 ;  /* 0x000000000e007343 */ /* 0x022fea0003c00000 */
.L_x_19:
[----:B0-----:R-:W-:-:S05]  /*18a0*/  IMAD.U32 R0, RZ, RZ, UR36 ;  /* 0x00000024ff007e24 */ /* 0x001fca000f8e00ff */
[----:B------:R-:W-:-:S13]  /*18b0*/  ISETP.NE.AND P0, PT, R0, 0x3, PT ;  /* 0x000000030000780c */ /* 0x000fda0003f05270 */
[----:B------:R-:W-:Y:S05]  /*18c0*/  @!P0 BRA `(.L_x_20) ;  /* 0x0000000000048947 */ /* 0x000fea0003800000 */
[----:B------:R-:W-:Y:S01]  /*18d0*/  BPT.TRAP 0x1 ;  /* 0x000000040000795c */ /* 0x000fe20000300000 */
.L_x_20:
[----:B------:R-:W-:Y:S02]  /*18e0*/  IMAD.U32 R3, RZ, RZ, UR42 ;  /* 0x0000002aff037e24 */ /* 0x000fe4000f8e00ff */
[----:B------:R-:W-:-:S03]  /*18f0*/  IMAD.U32 R0, RZ, RZ, UR46 ;  /* 0x0000002eff007e24 */ /* 0x000fc6000f8e00ff */
[----:B------:R-:W-:Y:S02]  /*1900*/  LEA R3, R3, UR41, 0x3 ;  /* 0x0000002903037c11 */ /* 0x000fe4000f8e18ff */
[----:B------:R-:W-:-:S04]  /*1910*/  SHF.L.U32 R0, R0, 0x1f, RZ ;  /* 0x0000001f00007819 */ /* 0x000fc800000006ff */
[----:B------:R0:W1:Y:S01]  /*1920*/  SYNCS.PHASECHK.TRANS64.TRYWAIT P1, [R3+URZ], R0 ;  /* 0x00000000030075a7 */ /* 0x000062000802017f */
[----:B------:R-:W-:Y:S05]  /*1930*/  @!P0 BRA `(.L_x_21) ;  /* 0x0000000000048947 */ /* 0x000fea0003800000 */
[----:B------:R-:W-:Y:S01]  /*1940*/  BPT.TRAP 0x1 ;  /* 0x000000040000795c */ /* 0x000fe20000300000 */
.L_x_21:
[----:B------:R-:W-:-:S05]  /*1950*/  IMAD.U32 R4, RZ, RZ, UR45 ;  /* 0x0000002dff047e24 */ /* 0x000fca000f8e00ff */
[----:B------:R-:W-:Y:S01]  /*1960*/  ISETP.GE.AND P2, PT, R4, 0x1, PT ;  /* 0x000000010400780c */ /* 0x000fe20003f46270 */
[----:B-1----:R-:W-:-:S12]  /*1970*/  @P1 BRA `(.L_x_22) ;  /* 0x0000000000081947 */ /* 0x002fd80003800000 */
[----:B------:R-:W1:Y:S02]  /*1980*/  SYNCS.PHASECHK.TRANS64.TRYWAIT P1, [R3+URZ], R0 ;  /* 0x00000000030075a7 */ /* 0x000e64000802017f */
[----:B-1----:R-:W-:Y:S05]  /*1990*/  @!P1 BRA `(.L_x_23) ;  /* 0x000000f400949947 */ /* 0x002fea0003800000 */
.L_x_22:
[----:B------:R-:W-:Y:S05]  /*19a0*/  WARPSYNC.ALL ;  /* 0x0000000000007948 */ /* 0x000fea0003800000 */
[----:B------:R-:W-:Y:S01]  /*19b0*/  UIADD3 UR4, UR41, 0x8100, URZ ;  /* 0x0000810029047890 */ /* 0x000fe2000fffe03f */
[----:B------:R-:W-:Y:S01]  /*19c0*/  WARPGROUP.ARRIVE ;  /* 0x00000000000079c5 */ /* 0x000fe20000000000 */
[----:B------:R-:W-:Y:S02]  /*19d0*/  UIADD3 UR5, UR41, 0x100, URZ ;  /* 0x0000010029057890 */ /* 0x000fe4000fffe03f */
[----:B------:R-:W-:Y:S02]  /*19e0*/  USHF.R.U32.HI UR4, URZ, 0x4, UR4 ;  /* 0x000000043f047899 */ /* 0x000fe40008011604 */
[----:B------:R-:W-:-:S02]  /*19f0*/  USHF.R.U32.HI UR5, URZ, 0x4, UR5 ;  /* 0x000000043f057899 */ /* 0x000fc40008011605 */
[----:B------:R-:W-:Y:S02]  /*1a00*/  ULOP3.LUT UR4, UR4, 0x3fff, URZ, 0xc0, !UPT ;  /* 0x00003fff04047892 */ /* 0x000fe4000f8ec03f */
[----:B------:R-:W-:Y:S02]  /*1a10*/  ULOP3.LUT UR5, UR5, 0x3fff, URZ, 0xc0, !UPT ;  /* 0x00003fff05057892 */ /* 0x000fe4000f8ec03f */
[----:B------:R-:W-:Y:S02]  /*1a20*/  ULOP3.LUT UR4, UR4, 0x10000, URZ, 0xfc, !UPT ;  /* 0x0001000004047892 */ /* 0x000fe4000f8efc3f */
[----:B------:R-:W-:Y:S02]  /*1a30*/  ULOP3.LUT UR5, UR5, 0x10000, URZ, 0xfc, !UPT ;  /* 0x0001000005057892 */ /* 0x000fe4000f8efc3f */
[----:B------:R-:W-:Y:S02]  /*1a40*/  UIMAD UR6, UR42, 0xf00, UR4 ;  /* 0x00000f002a0678a4 */ /* 0x000fe4000f8e0204 */
[----:B------:R-:W-:Y:S01]  /*1a50*/  ULEA UR7, UR42, UR5, 0xa ;  /* 0x000000052a077291 */ /* 0x000fe2000f8e503f */
[----:B------:R-:W-:Y:S01]  /*1a60*/  UMOV UR9, 0x40000040 ;  /* 0x4000004000097882 */ /* 0x000fe20000000000 */
[----:B------:R-:W-:Y:S01]  /*1a70*/  UMOV UR11, 0x40000040 ;  /* 0x40000040000b7882 */ /* 0x000fe20000000000 */
[----:B------:R-:W-:-:S02]  /*1a80*/  UIADD3 UR12, UR6, 0x80, URZ ;  /* 0x00000080060c7890 */ /* 0x000fc4000fffe03f */
[----:B------:R-:W-:Y:S02]  /*1a90*/  UMOV UR10, UR6 ;  /* 0x00000006000a7c82 */ /* 0x000fe40008000000 */
[----:B------:R-:W-:Y:S01]  /*1aa0*/  UMOV UR8, UR7 ;  /* 0x0000000700087c82 */ /* 0x000fe20008000000 */
[----:B------:R-:W-:Y:S01]  /*1ab0*/  UIADD3 UR13, UR6, 0x100, URZ ;  /* 0x00000100060d7890 */ /* 0x000fe2000fffe03f */
[----:B------:R-:W-:Y:S01]  /*1ac0*/  HGMMA.64x16x16.F32.BF16 R136, gdesc[UR8], RZ, !UPT, gsb0 ;  /* 0x00200000088879f0 */ /* 0x000fe2000c0018ff */
[----:B------:R-:W-:Y:S01]  /*1ad0*/  UMOV UR11, 0x40000040 ;  /* 0x40000040000b7882 */ /* 0x000fe20000000000 */
[----:B------:R-:W-:Y:S01]  /*1ae0*/  UMOV UR10, UR12 ;  /* 0x0000000c000a7c82 */ /* 0x000fe20008000000 */
[----:B------:R-:W-:Y:S02]  /*1af0*/  UIADD3 UR17, UR6, 0x180, URZ ;  /* 0x0000018006117890 */ /* 0x000fe4000fffe03f */
[----:B------:R-:W-:Y:S02]  /*1b00*/  UIADD3 UR22, UR6, 0x200, URZ ;  /* 0x0000020006167890 */ /* 0x000fe4000fffe03f */
[----:B------:R-:W-:-:S02]  /*1b10*/  UIADD3 UR23, UR6, 0x280, URZ ;  /* 0x0000028006177890 */ /* 0x000fc4000fffe03f */
[----:B------:R-:W-:Y:S02]  /*1b20*/  UIADD3 UR21, UR6, 0x300, URZ ;  /* 0x0000030006157890 */ /* 0x000fe4000fffe03f */
[----:B------:R-:W-:Y:S02]  /*1b30*/  UIADD3 UR20, UR6, 0x380, URZ ;  /* 0x0000038006147890 */ /* 0x000fe4000fffe03f */
[----:B------:R-:W-:Y:S02]  /*1b40*/  UIADD3 UR19, UR6, 0x400, URZ ;  /* 0x0000040006137890 */ /* 0x000fe4000fffe03f */
[----:B------:R-:W-:Y:S02]  /*1b50*/  UIADD3 UR18, UR6, 0x480, URZ ;  /* 0x0000048006127890 */ /* 0x000fe4000fffe03f */
[----:B------:R-:W-:Y:S02]  /*1b60*/  UIADD3 UR16, UR6, 0x500, URZ ;  /* 0x0000050006107890 */ /* 0x000fe4000fffe03f */
[----:B------:R-:W-:-:S02]  /*1b70*/  UIADD3 UR15, UR6, 0x580, URZ ;  /* 0x00000580060f7890 */ /* 0x000fc4000fffe03f */
[----:B------:R-:W-:Y:S02]  /*1b80*/  UIADD3 UR14, UR6, 0x600, URZ ;  /* 0x00000600060e7890 */ /* 0x000fe4000fffe03f */
[----:B------:R-:W-:Y:S01]  /*1b90*/  UIADD3 UR12, UR6, 0x700, URZ ;  /* 0x00000700060c7890 */ /* 0x000fe2000fffe03f */
[----:B------:R-:W-:Y:S02]  /*1ba0*/  WARPGROUP.DEPBAR.LE gsb0, 0x0 ;  /* 0x00008000000079c5 */ /* 0x000fe40000010000 */
[----:B------:R-:W-:-:S06]  /*1bb0*/  WARPGROUP.ARRIVE ;  /* 0x00000000000079c5 */ /* 0x000fcc0000000000 */
[----:B------:R-:W-:Y:S01]  /*1bc0*/  HGMMA.64x16x16.F32.BF16 R128, gdesc[UR8], RZ, !UPT, gsb0 ;  /* 0x00200000088079f0 */ /* 0x000fe2000c0018ff */
[----:B------:R-:W-:Y:S01]  /*1bd0*/  UMOV UR10, UR13 ;  /* 0x0000000d000a7c82 */ /* 0x000fe20008000000 */
[----:B------:R-:W-:Y:S01]  /*1be0*/  UMOV UR11, 0x40000040 ;  /* 0x40000040000b7882 */ /* 0x000fe20000000000 */
        /* <DEDUP_REMOVED lines=77> */
[----:B------:R-:W-:Y:S01]  /*20c0*/  UMOV UR10, UR21 ;  /* 0x00000015000a7c82 */ /* 0x000fe20008000000 */
[----:B------:R-:W-:Y:S01]  /*20d0*/  UMOV UR11, 0x40000040 ;  /* 0x40000040000b7882 */ /* 0x000fe20000000000 */
[----:B------:R-:W-:Y:S01]  /*20e0*/  UIADD3 UR17, UR6, 0x502, URZ ;  /* 0x0000050206117890 */ /* 0x000fe2000fffe03f */
[----:B------:R-:W-:Y:S02]  /*20f0*/  WARPGROUP.DEPBAR.LE gsb0, 0x0 ;  /* 0x00008000000079c5 */ /* 0x000fe40000010000 */
[----:B------:R-:W-:-:S06]  /*2100*/  WARPGROUP.ARRIVE ;  /* 0x00000000000079c5 */ /* 0x000fcc0000000000 */
[----:B------:R-:W-:Y:S01]  /*2110*/  HGMMA.64x16x16.F32.BF16 R136, gdesc[UR8], R136, gsb0 ;  /* 0x00200000088879f0 */ /* 0x000fe20008001888 */
        /* <DEDUP_REMOVED lines=85> */
[----:B------:R-:W-:Y:S01]  /*2670*/  UMOV UR10, UR13 ;  /* 0x0000000d000a7c82 */ /* 0x000fe20008000000 */
[----:B------:R-:W-:Y:S01]  /*2680*/  UMOV UR11, 0x40000040 ;  /* 0x40000040000b7882 */ /* 0x000fe20000000000 */
[----:B------:R-:W-:Y:S02]  /*2690*/  UIADD3 UR13, UR6, 0x404, URZ ;  /* 0x00000404060d7890 */ /* 0x000fe4000fffe03f */
        /* <DEDUP_REMOVED lines=543> */
[----:B------:R-:W-:Y:S03]  /*4890*/  HGMMA.64x16x16.F32.BF16 R24, gdesc[UR8], R24, gsb0 ;  /* 0x00200000081879f0 */ /* 0x000fe60008001818 */
[----:B------:R-:W-:Y:S02]  /*48a0*/  WARPGROUP.DEPBAR.LE gsb0, 0x0 ;  /* 0x00008000000079c5 */ /* 0x000fe40000010000 */
[----:B------:R-:W-:Y:S05]  /*48b0*/  @!P2 BRA `(.L_x_24) ;  /* 0x000000300040a947 */ /* 0x000fea0003800000 */
[----:B------:R-:W-:Y:S01]  /*48c0*/  UIADD3 UR6, UR42, 0x1, URZ ;  /* 0x000000012a067890 */ /* 0x000fe2000fffe03f */
[----:B01----:R-:W-:Y:S02]  /*48d0*/  IMAD.U32 R0, RZ, RZ, UR45 ;  /* 0x0000002dff007e24 */ /* 0x003fe4000f8e00ff */
[----:B------:R-:W-:Y:S01]  /*48e0*/  IMAD.U32 R3, RZ, RZ, UR42 ;  /* 0x0000002aff037e24 */ /* 0x000fe2000f8e00ff */
[----:B------:R-:W-:-:S04]  /*48f0*/  UISETP.NE.AND UP0, UPT, UR6, 0x2, UPT ;  /* 0x000000020600788c */ /* 0x000fc8000bf05270 */
[----:B------:R-:W-:Y:S02]  /*4900*/  USEL UR7, URZ, 0x1, UP0 ;  /* 0x000000013f077887 */ /* 0x000fe40008000000 */
[----:B------:R-:W-:Y:S02]  /*4910*/  USEL UR6, UR6, URZ, UP0 ;  /* 0x0000003f06067287 */ /* 0x000fe40008000000 */
[----:B------:R-:W-:-:S06]  /*4920*/  ULOP3.LUT UR7, UR46, UR7, URZ, 0x3c, !UPT ;  /* 0x000000072e077292 */ /* 0x000fcc000f8e3c3f */
[----:B------:R-:W-:-:S07]  /*4930*/  IMAD.U32 R6, RZ, RZ, UR7 ;  /* 0x00000007ff067e24 */ /* 0x000fce000f8e00ff */
.L_x_31:
[----:B------:R-:W-:Y:S05]  /*4940*/  @!P0 BRA `(.L_x_25) ;  /* 0x0000000000048947 */ /* 0x000fea0003800000 */
[----:B------:R-:W-:Y:S01]  /*4950*/  BPT.TRAP 0x1 ;  /* 0x000000040000795c */ /* 0x000fe20000300000 */
.L_x_25:
[----:B------:R-:W-:Y:S01]  /*4960*/  ULEA UR7, UR6, UR41, 0x3 ;  /* 0x0000002906077291 */ /* 0x000fe2000f8e183f */
[----:B------:R-:W-:-:S08]  /*4970*/  SHF.L.U32 R4, R6, 0x1f, RZ ;  /* 0x0000001f06047819 */ /* 0x000fd000000006ff */
[----:B------:R0:W1:Y:S01]  /*4980*/  SYNCS.PHASECHK.TRANS64.TRYWAIT P1, [UR7], R4 ;  /* 0x00000004ff0075a7 */ /* 0x0000620008020147 */
[----:B------:R-:W-:Y:S05]  /*4990*/  @!P0 BRA `(.L_x_26) ;  /* 0x0000000000048947 */ /* 0x000fea0003800000 */
[----:B------:R-:W-:Y:S01]  /*49a0*/  BPT.TRAP 0x1 ;  /* 0x000000040000795c */ /* 0x000fe20000300000 */
.L_x_26:
[----:B-1----:R-:W-:Y:S05]  /*49b0*/  @P1 BRA `(.L_x_27) ;  /* 0x0000000000081947 */ /* 0x002fea0003800000 */
[----:B------:R-:W1:Y:S02]  /*49c0*/  SYNCS.PHASECHK.TRANS64.TRYWAIT P1, [UR7], R4 ;  /* 0x00000004ff0075a7 */ /* 0x000e640008020147 */
[----:B-1----:R-:W-:Y:S05]  /*49d0*/  @!P1 BRA `(.L_x_28) ;  /* 0x000000c400989947 */ /* 0x002fea0003800000 */
.L_x_27:
[----:B------:R-:W-:Y:S01]  /*49e0*/  UIMAD UR7, UR6, 0xf00, UR4 ;  /* 0x00000f00060778a4 */ /* 0x000fe2000f8e0204 */
[----:B------:R-:W-:Y:S01]  /*49f0*/  WARPGROUP.ARRIVE ;  /* 0x00000000000079c5 */ /* 0x000fe20000000000 */
[----:B------:R-:W-:Y:S01]  /*4a00*/  ULEA UR12, UR6, UR5, 0xa ;  /* 0x00000005060c7291 */ /* 0x000fe2000f8e503f */
[----:B------:R-:W-:Y:S01]  /*4a10*/  UMOV UR9, 0x40000040 ;  /* 0x4000004000097882 */ /* 0x000fe20000000000 */
[----:B------:R-:W-:Y:S01]  /*4a20*/  UMOV UR11, 0x40000040 ;  /* 0x40000040000b7882 */ /* 0x000fe20000000000 */
[----:B------:R-:W-:Y:S02]  /*4a30*/  UIADD3 UR13, UR7, 0x80, URZ ;  /* 0x00000080070d7890 */ /* 0x000fe4000fffe03f */
[----:B------:R-:W-:Y:S02]  /*4a40*/  UMOV UR10, UR7 ;  /* 0x00000007000a7c82 */ /* 0x000fe40008000000 */
[----:B------:R-:W-:Y:S01]  /*4a50*/  UMOV UR8, UR12 ;  /* 0x0000000c00087c82 */ /* 0x000fe20008000000 */
[----:B------:R-:W-:Y:S01]  /*4a60*/  UIADD3 UR14, UR7, 0x100, URZ ;  /* 0x00000100070e7890 */ /* 0x000fe2000fffe03f */
[----:B------:R-:W-:Y:S01]  /*4a70*/  HGMMA.64x16x16.F32.BF16 R136, gdesc[UR8], R136, gsb0 ;  /* 0x00200000088879f0 */ /* 0x000fe20008001888 */
[----:B------:R-:W-:Y:S01]  /*4a80*/  UMOV UR11, 0x40000040 ;  /* 0x40000040000b7882 */ /* 0x000fe20000000000 */
[----:B------:R-:W-:Y:S01]  /*4a90*/  UMOV UR10, UR13 ;  /* 0x0000000d000a7c82 */ /* 0x000fe20008000000 */
        /* <DEDUP_REMOVED lines=8> */
[----:B------:R-:W-:Y:S02]  /*4b20*/  UIADD3 UR16, UR7, 0x580, URZ ;  /* 0x0000058007107890 */ /* 0x000fe4000fffe03f */
        /* <DEDUP_REMOVED lines=724> */
[----:B------:R-:W-:Y:S01]  /*7870*/  BPT.TRAP 0x1 ;  /* 0x000000040000795c */ /* 0x000fe20000300000 */
.L_x_29:
[----:B------:R-:W-:Y:S01]  /*7880*/  ISETP.NE.AND P1, PT, R23, RZ, PT ;  /* 0x000000ff1700720c */ /* 0x000fe20003f25270 */
[----:B------:R-:W-:-:S12]  /*7890*/  UISETP.GT.U32.AND UP0, UPT, UR40, 0x1, UPT ;  /* 0x000000012800788c */ /* 0x000fd8000bf04070 */
[----:B01----:R-:W-:-:S05]  /*78a0*/  @P1 LEA R4, R3, UR41, 0x3 ;  /* 0x0000002903041c11 */ /* 0x003fca000f8e18ff */
[----:B------:R-:W-:-:S05]  /*78b0*/  @P1 VIADD R5, R4, 0x10 ;  /* 0x0000001004051836 */ /* 0x000fca0000000000 */
[----:B------:R-:W-:-:S04]  /*78c0*/  @P1 PRMT R5, R22, 0x654, R5 ;  /* 0x0000065416051816 */ /* 0x000fc80000000005 */
[----:B------:R0:W-:Y:S01]  /*78d0*/  @P1 SYNCS.ARRIVE.TRANS64.RED.A1T0 RZ, [R5+URZ], RZ ;  /* 0x000000ff05ff19a7 */ /* 0x0001e2000810043f */
[----:B------:R-:W-:-:S13]  /*78e0*/  PLOP3.LUT P1, PT, PT, PT, UP0, 0x80, 0x0 ;  /* 0x000000000000781c */ /* 0x000fda0003f2f008 */
[----:B0-----:R-:W-:Y:S05]  /*78f0*/  @P1 BRA `(.L_x_30) ;  /* 0x0000000000041947 */ /* 0x001fea0003800000 */
[----:B------:R-:W-:Y:S01]  /*7900*/  BPT.TRAP 0x1 ;  /* 0x000000040000795c */ /* 0x000fe20000300000 */
.L_x_30:
[----:B------:R-:W-:Y:S01]  /*7910*/  UIADD3 UR6, UR6, 0x1, URZ ;  /* 0x0000000106067890 */ /* 0x000fe2000fffe03f */
[C---:B------:R-:W-:Y:S01]  /*7920*/  ISETP.GT.AND P2, PT, R0.reuse, 0x1, PT ;  /* 0x000000010000780c */ /* 0x040fe20003f44270 */
[----:B------:R-:W-:Y:S02]  /*7930*/  VIADD R3, R3, 0x1 ;  /* 0x0000000103037836 */ /* 0x000fe40000000000 */
[----:B------:R-:W-:Y:S01]  /*7940*/  UISETP.NE.AND UP0, UPT, UR6, 0x2, UPT ;  /* 0x000000020600788c */ /* 0x000fe2000bf05270 */
[----:B------:R-:W-:Y:S02]  /*7950*/  VIADD R0, R0, 0xffffffff ;  /* 0xffffffff00007836 */ /* 0x000fe40000000000 */
[C---:B------:R-:W-:Y:S01]  /*7960*/  ISETP.NE.AND P1, PT, R3.reuse, 0x2, PT ;  /* 0x000000020300780c */ /* 0x040fe20003f25270 */
[----:B------:R-:W-:Y:S02]  /*7970*/  USEL UR7, URZ, 0x1, UP0 ;  /* 0x000000013f077887 */ /* 0x000fe40008000000 */
[----:B------:R-:W-:Y:S01]  /*7980*/  USEL UR6, UR6, URZ, UP0 ;  /* 0x0000003f06067287 */ /* 0x000fe20008000000 */
[----:B------:R-:W-:-:S03]  /*7990*/  SEL R3, R3, RZ, P1 ;  /* 0x000000ff03037207 */ /* 0x000fc60000800000 */
[----:B------:R-:W-:Y:S01]  /*79a0*/  LOP3.LUT R6, R6, UR7, RZ, 0x3c, !PT ;  /* 0x0000000706067c12 */ /* 0x000fe2000f8e3cff */
[----:B------:R-:W-:Y:S07]  /*79b0*/  @P2 BRA `(.L_x_31) ;  /* 0xffffffcc00e02947 */ /* 0x000fee000383ffff */
.L_x_24:
[----:B------:R-:W-:Y:S01]  /*79c0*/  ULDC UR4, c[0x0][0x28c] ;  /* 0x0000a30000047ab9 */ /* 0x000fe20000000800 */
[----:B------:R2:W-:Y:S01]  /*79d0*/  SYNCS.ARRIVE.TRANS64.A1T0 RZ, [R150+UR44], RZ ;  /* 0x000000ff96ff79a7 */ /* 0x0005e2000810002c */
[----:B------:R-:W-:-:S06]  /*79e0*/  UISETP.GE.AND UP0, UPT, UR4, 0x1, UPT ;  /* 0x000000010400788c */ /* 0x000fcc000bf06270 */
[----:B------:R-:W-:-:S13]  /*79f0*/  PLOP3.LUT P1, PT, PT, PT, UP0, 0x80, 0x0 ;  /* 0x000000000000781c */ /* 0x000fda0003f2f008 */
[----:B--2---:R-:W-:Y:S05]  /*7a00*/  @!P1 BRA `(.L_x_32) ;  /* 0x0000000000409947 */ /* 0x004fea0003800000 */
[----:B------:R-:W-:Y:S05]  /*7a10*/  @!P0 BRA `(.L_x_33) ;  /* 0x0000000000048947 */ /* 0x000fea0003800000 */
[----:B------:R-:W-:Y:S01]  /*7a20*/  BPT.TRAP 0x1 ;  /* 0x000000040000795c */ /* 0x000fe20000300000 */
.L_x_33:
[----:B------:R-:W-:Y:S01]  /*7a30*/  ISETP.NE.AND P0, PT, R23, RZ, PT ;  /* 0x000000ff1700720c */ /* 0x000fe20003f05270 */
[----:B01----:R-:W-:-:S12]  /*7a40*/  IMAD.U32 R3, RZ, RZ, UR41 ;  /* 0x00000029ff037e24 */ /* 0x003fd8000f8e00ff */
[----:B------:R-:W-:-:S05]  /*7a50*/  VOTEU.ANY UP0, P0 ;  /* 0x00000000003f7886 */ /* 0x000fca0000000100 */
[----:B------:R-:W-:Y:S02]  /*7a60*/  @UP0 UIADD3 UR5, UR45, UR42, URZ ;  /* 0x0000002a2d050290 */ /* 0x000fe4000fffe03f */
[----:B------:R-:W-:-:S04]  /*7a70*/  UISETP.GT.U32.AND UP0, UPT, UR40, 0x1, UPT ;  /* 0x000000012800788c */ /* 0x000fc8000bf04070 */
[----:B------:R-:W-:-:S04]  /*7a80*/  IMAD.U32 R0, RZ, RZ, UR5 ;  /* 0x00000005ff007e24 */ /* 0x000fc8000f8e00ff */
[----:B------:R-:W-:-:S05]  /*7a90*/  @P0 IMAD.SHL.U32 R0, R0, 0x8, RZ ;  /* 0x0000000800000824 */ /* 0x000fca00078e00ff */
[----:B------:R-:W-:-:S04]  /*7aa0*/  @P0 LOP3.LUT R0, R0, 0x8, RZ, 0xc0, !PT ;  /* 0x0000000800000812 */ /* 0x000fc800078ec0ff */
[----:B------:R-:W-:-:S04]  /*7ab0*/  @P0 IADD3 R3, R3, 0x10, R0 ;  /* 0x0000001003030810 */ /* 0x000fc80007ffe000 */
[----:B------:R-:W-:-:S04]  /*7ac0*/  @P0 PRMT R3, R22, 0x654, R3 ;  /* 0x0000065416030816 */ /* 0x000fc80000000003 */
[----:B------:R2:W-:Y:S01]  /*7ad0*/  @P0 SYNCS.ARRIVE.TRANS64.RED.A1T0 RZ, [R3+URZ], RZ ;  /* 0x000000ff03ff09a7 */ /* 0x0005e2000810043f */
[----:B------:R-:W-:-:S13]  /*7ae0*/  PLOP3.LUT P0, PT, PT, PT, UP0, 0x80, 0x0 ;  /* 0x000000000000781c */ /* 0x000fda0003f0f008 */
[----:B--2---:R-:W-:Y:S05]  /*7af0*/  @P0 BRA `(.L_x_32) ;  /* 0x0000000000040947 */ /* 0x004fea0003800000 */
[----:B------:R-:W-:Y:S01]  /*7b00*/  BPT.TRAP 0x1 ;  /* 0x000000040000795c */ /* 0x000fe20000300000 */
.L_x_32:
[----:B01----:R-:W-:Y:S01]  /*7b10*/  SHF.L.U32 R0, R154, 0x1f, RZ ;  /* 0x0000001f9a007819 */ /* 0x003fe200000006ff */
[----:B------:R-:W-:Y:S01]  /*7b20*/  ULEA UR6, UR37, UR42, 0x1 ;  /* 0x0000002a25067291 */ /* 0x000fe2000f8e083f */
[----:B------:R-:W0:Y:S01]  /*7b30*/  LDC R7, c[0x0][0x288] ;  /* 0x0000a200ff077b82 */ /* 0x000e220000000800 */
[----:B------:R-:W-:Y:S01]  /*7b40*/  UIADD3 UR4, UR4, 0xfe, URZ ;  /* 0x000000fe04047890 */ /* 0x000fe2000fffe03f */
[----:B------:R-:W-:Y:S01]  /*7b50*/  IMAD.SHL.U32 R10, R148, 0x2, RZ ;  /* 0x00000002940a7824 */ /* 0x000fe200078e00ff */
[----:B------:R-:W-:Y:S02]  /*7b60*/  USHF.R.U32.HI UR5, URZ, 0x1, UR6 ;  /* 0x000000013f057899 */ /* 0x000fe40008011606 */
[----:B------:R-:W-:Y:S02]  /*7b70*/  UISETP.GT.U32.AND UP0, UPT, UR6, 0x1, UPT ;  /* 0x000000010600788c */ /* 0x000fe4000bf04070 */
[----:B------:R-:W-:Y:S01]  /*7b80*/  ULOP3.LUT UR5, UR5, 0x1, URZ, 0xc0, !UPT ;  /* 0x0000000105057892 */ /* 0x000fe2000f8ec03f */
[----:B------:R-:W1:Y:S01]  /*7b90*/  SYNCS.PHASECHK.TRANS64.TRYWAIT P0, [R149+UR43+0x10], R0 ;  /* 0x00001000950075a7 */ /* 0x000e62000800016b */
[----:B------:R-:W-:Y:S01]  /*7ba0*/  UISETP.LT.U32.AND UP0, UPT, UR4, 0xff, UP0 ;  /* 0x000000ff0400788c */ /* 0x000fe20008701070 */
[----:B------:R-:W-:Y:S01]  /*7bb0*/  SHF.R.S32.HI R11, RZ, 0x1f, R10 ;  /* 0x0000001fff0b7819 */ /* 0x000fe2000001140a */
[----:B------:R-:W-:-:S02]  /*7bc0*/  UISETP.NE.U32.AND UP1, UPT, UR5, 0x1, UPT ;  /* 0x000000010500788c */ /* 0x000fc4000bf25070 */
[----:B------:R-:W-:Y:S02]  /*7bd0*/  USEL UR5, URZ, 0x1, !UP0 ;  /* 0x000000013f057887 */ /* 0x000fe4000c000000 */
[----:B------:R-:W-:-:S04]  /*7be0*/  UISETP.GT.U32.AND UP1, UPT, UR4, 0xfe, !UP1 ;  /* 0x000000fe0400788c */ /* 0x000fc8000cf24070 */
[----:B------:R-:W-:-:S04]  /*7bf0*/  USEL UR4, URZ, 0x1, !UP1 ;  /* 0x000000013f047887 */ /* 0x000fc8000c800000 */
[----:B------:R-:W-:Y:S01]  /*7c00*/  ULOP3.LUT UR46, UR4, UR46, UR5, 0x96, !UPT ;  /* 0x0000002e042e7292 */ /* 0x000fe2000f8e9605 */
[----:B01----:R-:W-:Y:S11]  /*7c10*/  @!P0 BRA `(.L_x_34) ;  /* 0x0000009400208947 */ /* 0x003ff60003800000 */
.L_x_298:
[----:B------:R-:W-:Y:S01]  /*7c20*/  IMAD.SHL.U32 R6, R18, 0x40, RZ ;  /* 0x0000004012067824 */ /* 0x000fe200078e00ff */
[----:B------:R-:W-:Y:S01]  /*7c30*/  ULDC UR6, c[0x0][0x284] ;  /* 0x0000a10000067ab9 */ /* 0x000fe20000000800 */
[----:B------:R-:W-:Y:S01]  /*7c40*/  IMAD R14, R2, 0xf0, RZ ;  /* 0x000000f0020e7824 */ /* 0x000fe200078e02ff */
[----:B------:R-:W-:Y:S01]  /*7c50*/  SHF.R.S32.HI R9, RZ, 0x1f, R19 ;  /* 0x0000001fff097819 */ /* 0x000fe20000011413 */
[----:B------:R-:W-:Y:S01]  /*7c60*/  ULDC.64 UR4, c[0x0][0x5d0] ;  /* 0x0001740000047ab9 */ /* 0x000fe20000000a00 */
[----:B------:R-:W-:Y:S01]  /*7c70*/  ISETP.GE.AND P0, PT, R6, UR6, PT ;  /* 0x0000000606007c0c */ /* 0x000fe2000bf06270 */
[----:B------:R-:W-:Y:S01]  /*7c80*/  IMAD.WIDE.U32 R2, R19, UR4, R10 ;  /* 0x0000000413027c25 */ /* 0x000fe2000f8e000a */
[----:B------:R-:W-:Y:S01]  /*7c90*/  SHF.R.S32.HI R15, RZ, 0x1f, R14 ;  /* 0x0000001fff0f7819 */ /* 0x000fe2000001140e */
[----:B------:R-:W-:Y:S01]  /*7ca0*/  ULOP3.LUT UR42, UR42, 0x1, URZ, 0xc0, !UPT ;  /* 0x000000012a2a7892 */ /* 0x000fe2000f8ec03f */
[C---:B------:R-:W-:Y:S01]  /*7cb0*/  ISETP.GE.OR P0, PT, R14.reuse, R7, P0 ;  /* 0x000000070e00720c */ /* 0x040fe20000706670 */
[----:B0-----:R-:W-:Y:S01]  /*7cc0*/  IMAD R0, R9, UR4, RZ ;  /* 0x0000000409007c24 */ /* 0x001fe2000f8e02ff */
[----:B------:R-:W-:-:S03]  /*7cd0*/  IADD3 R4, P1, R14, R2, RZ ;  /* 0x000000020e047210 */ /* 0x000fc60007f3e0ff */
[----:B------:R-:W-:-:S05]  /*7ce0*/  IMAD R5, R19, UR5, R0 ;  /* 0x0000000513057c24 */ /* 0x000fca000f8e0200 */
[----:B------:R-:W-:-:S03]  /*7cf0*/  IADD3.X R5, R15, R3, R5, P1, !PT ;  /* 0x000000030f057210 */ /* 0x000fc60000ffe405 */
[----:B------:R-:W-:Y:S05]  /*7d00*/  @P0 BRA `(.L_x_35) ;  /* 0x0000007800dc0947 */ /* 0x000fea0003800000 */
[----:B------:R-:W0:Y:S01]  /*7d10*/  LDC.64 R2, c[0x0][0x5c8] ;  /* 0x00017200ff027b82 */ /* 0x000e220000000a00 */
[----:B-----5:R-:W-:Y:S01]  /*7d20*/  FSETP.NEU.AND P1, PT, R145, RZ, PT ;  /* 0x000000ff9100720b */ /* 0x020fe20003f2d000 */
[----:B------:R-:W-:Y:S01]  /*7d30*/  IMAD R7, R148, -0x2, R7 ;  /* 0xfffffffe94077824 */ /* 0x000fe200078e0207 */
[----:B------:R-:W-:Y:S01]  /*7d40*/  BSSY B0, `(.L_x_35) ;  /* 0x00007b3000007945 */ /* 0x000fe20003800000 */
[----:B------:R-:W-:-:S04]  /*7d50*/  IMAD.WIDE R156, R18, 0x40, R146 ;  /* 0x00000040129c7825 */ /* 0x000fc800078e0292 */
[----:B------:R-:W-:Y:S02]  /*7d60*/  IMAD.IADD R0, R7, 0x1, -R14 ;  /* 0x0000000107007824 */ /* 0x000fe400078e0a0e */
[----:B------:R-:W-:-:S03]  /*7d70*/  IMAD.IADD R6, R153, 0x1, -R6 ;  /* 0x0000000199067824 */ /* 0x000fc600078e0a06 */
[----:B------:R-:W-:-:S04]  /*7d80*/  ISETP.GT.AND P0, PT, R0, RZ, PT ;  /* 0x000000ff0000720c */ /* 0x000fc80003f04270 */
[----:B------:R-:W-:Y:S01]  /*7d90*/  ISETP.GT.AND P2, PT, R6, RZ, P0 ;  /* 0x000000ff0600720c */ /* 0x000fe20000744270 */
[-C--:B0-----:R-:W-:Y:S02]  /*7da0*/  IMAD R7, R157, R2.reuse, RZ ;  /* 0x000000029d077224 */ /* 0x081fe400078e02ff */
[----:B------:R-:W-:-:S04]  /*7db0*/  IMAD.WIDE.U32 R4, R156, R2, R4 ;  /* 0x000000029c047225 */ /* 0x000fc800078e0004 */
[----:B------:R-:W-:-:S04]  /*7dc0*/  IMAD R7, R156, R3, R7 ;  /* 0x000000039c077224 */ /* 0x000fc800078e0207 */
[----:B------:R-:W-:Y:S01]  /*7dd0*/  IMAD.IADD R7, R5, 0x1, R7 ;  /* 0x0000000105077824 */ /* 0x000fe200078e0207 */
[----:B------:R-:W-:Y:S06]  /*7de0*/  @!P1 BRA `(.L_x_36) ;  /* 0x0000005000489947 */ /* 0x000fec0003800000 */
[----:B------:R-:W0:Y:S01]  /*7df0*/  LDC.64 R20, c[0x0][0x5b8] ;  /* 0x00016e00ff147b82 */ /* 0x000e220000000a00 */
[----:B------:R-:W-:-:S07]  /*7e00*/  ULDC.64 UR4, c[0x0][0x5c0] ;  /* 0x0001700000047ab9 */ /* 0x000fce0000000a00 */
[----:B------:R-:W1:Y:S08]  /*7e10*/  LDC.64 R164, c[0x0][0x5b0] ;  /* 0x00016c00ffa47b82 */ /* 0x000e700000000a00 */
[----:B------:R-:W2:Y:S01]  /*7e20*/  LDC.64 R12, c[0x0][0x5a8] ;  /* 0x00016a00ff0c7b82 */ /* 0x000ea20000000a00 */
[-C--:B0-----:R-:W-:Y:S02]  /*7e30*/  IMAD R18, R9, R20.reuse, RZ ;  /* 0x0000001409127224 */ /* 0x081fe400078e02ff */
[----:B------:R-:W-:-:S04]  /*7e40*/  IMAD.WIDE.U32 R8, R19, R20, R10 ;  /* 0x0000001413087225 */ /* 0x000fc800078e000a */
[----:B------:R-:W-:Y:S01]  /*7e50*/  IMAD R155, R19, R21, R18 ;  /* 0x00000015139b7224 */ /* 0x000fe200078e0212 */
[----:B------:R-:W-:Y:S01]  /*7e60*/  IADD3 R158, P1, R14, R8, RZ ;  /* 0x000000080e9e7210 */ /* 0x000fe20007f3e0ff */
[----:B-1----:R-:W-:-:S03]  /*7e70*/  IMAD R5, R157, R164, RZ ;  /* 0x000000a49d057224 */ /* 0x002fc600078e02ff */
[----:B------:R-:W-:Y:S01]  /*7e80*/  IADD3.X R159, R15, R9, R155, P1, !PT ;  /* 0x000000090f9f7210 */ /* 0x000fe20000ffe49b */
[C---:B------:R-:W-:Y:S02]  /*7e90*/  IMAD R21, R156.reuse, R165, R5 ;  /* 0x000000a59c157224 */ /* 0x040fe400078e0205 */
[----:B------:R-:W-:-:S04]  /*7ea0*/  IMAD.WIDE.U32 R8, R156, R164, R158 ;  /* 0x000000a49c087225 */ /* 0x000fc800078e009e */
[----:B------:R-:W-:Y:S01]  /*7eb0*/  IMAD.IADD R5, R9, 0x1, R21 ;  /* 0x0000000109057824 */ /* 0x000fe200078e0215 */
[----:B--2---:R-:W-:-:S04]  /*7ec0*/  LEA R160, P1, R8, R12, 0x1 ;  /* 0x0000000c08a07211 */ /* 0x004fc800078208ff */
[----:B------:R-:W-:-:S05]  /*7ed0*/  LEA.HI.X R161, R8, R13, R5, 0x1, P1 ;  /* 0x0000000d08a17211 */ /* 0x000fca00008f0c05 */
[----:B------:R0:W2:Y:S01]  /*7ee0*/  @P2 LDG.E.LTC128B.U16 R18, desc[UR50][R160.64] ;  /* 0x00000032a0122981 */ /* 0x0000a2000c1e1520 */
[----:B------:R-:W-:Y:S01]  /*7ef0*/  IMAD.WIDE.U32 R8, R156, R164, R14 ;  /* 0x000000a49c087225 */ /* 0x000fe200078e000e */
[----:B------:R-:W-:Y:S02]  /*7f00*/  BSSY B1, `(.L_x_37) ;  /* 0x0000014000017945 */ /* 0x000fe40003800000 */
[----:B------:R-:W-:-:S04]  /*7f10*/  IADD3 R162, P1, R10, R8, RZ ;  /* 0x000000080aa27210 */ /* 0x000fc80007f3e0ff */
[----:B------:R-:W-:Y:S01]  /*7f20*/  IADD3.X R163, R11, R21, R9, P1, !PT ;  /* 0x000000150ba37210 */ /* 0x000fe20000ffe409 */
[C---:B0-----:R-:W-:Y:S01]  /*7f30*/  IMAD.SHL.U32 R160, R164.reuse, 0x8, RZ ;  /* 0x00000008a4a07824 */ /* 0x041fe200078e00ff */
[----:B------:R-:W-:Y:S01]  /*7f40*/  SHF.L.U64.HI R161, R164, 0x3, R165 ;  /* 0x00000003a4a17819 */ /* 0x000fe200000102a5 */
[----:B------:R-:W-:-:S04]  /*7f50*/  IMAD.WIDE.U32 R162, R19, R20, R162 ;  /* 0x0000001413a27225 */ /* 0x000fc800078e00a2 */
[----:B--2---:R-:W-:-:S04]  /*7f60*/  IMAD.U32 R8, R18, 0x10000, RZ ;  /* 0x0001000012087824 */ /* 0x004fc800078e00ff */
[----:B------:R-:W-:Y:S01]  /*7f70*/  FMUL R5, R8, R145 ;  /* 0x0000009108057220 */ /* 0x000fe20000400000 */
[----:B------:R-:W-:-:S03]  /*7f80*/  LEA R8, P1, R4, UR4, 0x1 ;  /* 0x0000000404087c11 */ /* 0x000fc6000f8208ff */
[----:B------:R-:W-:Y:S01]  /*7f90*/  FFMA R5, R136, R144, R5 ;  /* 0x0000009088057223 */ /* 0x000fe20000000005 */
[----:B------:R-:W-:Y:S02]  /*7fa0*/  LEA.HI.X R9, R4, UR5, R7, 0x1, P1 ;  /* 0x0000000504097c11 */ /* 0x000fe400088f0c07 */
[----:B------:R-:W-:Y:S02]  /*7fb0*/  ISETP.GT.AND P1, PT, R0, 0x1, PT ;  /* 0x000000010000780c */ /* 0x000fe40003f24270 */
[----:B------:R-:W-:Y:S01]  /*7fc0*/  F2FP.BF16.F32.PACK_AB R7, RZ, R5 ;  /* 0x00000005ff07723e */ /* 0x000fe200000010ff */
[----:B------:R-:W-:Y:S01]  /*7fd0*/  IMAD.IADD R5, R155, 0x1, R163 ;  /* 0x000000019b057824 */ /* 0x000fe200078e02a3 */
[----:B------:R-:W-:Y:S02]  /*7fe0*/  ISETP.GT.AND P3, PT, R6, RZ, P1 ;  /* 0x000000ff0600720c */ /* 0x000fe40000f64270 */
[C---:B------:R-:W-:Y:S01]  /*7ff0*/  LEA R4, P4, R162.reuse, R12, 0x1 ;  /* 0x0000000ca2047211 */ /* 0x040fe200078808ff */
[----:B------:R0:W-:Y:S03]  /*8000*/  @P2 STG.E.U16 desc[UR50][R8.64], R7 ;  /* 0x0000000708002986 */ /* 0x0001e6000c101532 */
[----:B------:R-:W-:-:S07]  /*8010*/  LEA.HI.X R5, R162, R13, R5, 0x1, P4 ;  /* 0x0000000da2057211 */ /* 0x000fce00020f0c05 */
[----:B------:R-:W-:Y:S05]  /*8020*/  @!P3 BRA `(.L_x_38) ;  /* 0x000000000004b947 */ /* 0x000fea0003800000 */
[----:B------:R1:W5:Y:S02]  /*8030*/  LDG.E.LTC128B.U16 R18, desc[UR50][R4.64+0x2] ;  /* 0x0000023204127981 */ /* 0x000364000c1e1520 */
.L_x_38:
[----:B------:R-:W-:Y:S05]  /*8040*/  BSYNC B1 ;  /* 0x0000000000017941 */ /* 0x000fea0003800000 */
.L_x_37:
[----:B------:R-:W-:Y:S01]  /*8050*/  IMAD.WIDE.U32 R160, R156, R164, R160 ;  /* 0x000000a49ca07225 */ /* 0x000fe200078e00a0 */
[----:B------:R-:W-:-:S03]  /*8060*/  ISETP.GT.AND P0, PT, R6, 0x8, P0 ;  /* 0x000000080600780c */ /* 0x000fc60000704270 */
[----:B-----5:R-:W-:Y:S01]  /*8070*/  IMAD.U32 R136, R18, 0x10000, RZ ;  /* 0x0001000012887824 */ /* 0x020fe200078e00ff */
[----:B0-----:R-:W-:Y:S01]  /*8080*/  IADD3 R7, P2, R158, R160, RZ ;  /* 0x000000a09e077210 */ /* 0x001fe20007f5e0ff */
[----:B------:R-:W-:Y:S02]  /*8090*/  IMAD.IADD R157, R21, 0x1, R161 ;  /* 0x00000001159d7824 */ /* 0x000fe400078e02a1 */
[----:B------:R-:W-:Y:S02]  /*80a0*/  FMUL R136, R136, R145 ;  /* 0x0000009188887220 */ /* 0x000fe40000400000 */
[----:B------:R-:W-:Y:S02]  /*80b0*/  IMAD.X R158, R157, 0x1, R159, P2 ;  /* 0x000000019d9e7824 */ /* 0x000fe400010e069f */
[----:B------:R-:W-:Y:S01]  /*80c0*/  FFMA R137, R137, R144, R136 ;  /* 0x0000009089897223 */ /* 0x000fe20000000088 */
[----:B------:R-:W-:-:S04]  /*80d0*/  LEA R136, P2, R7, R12, 0x1 ;  /* 0x0000000c07887211 */ /* 0x000fc800078408ff */
[----:B------:R-:W-:Y:S02]  /*80e0*/  F2FP.BF16.F32.PACK_AB R21, RZ, R137 ;  /* 0x00000089ff15723e */ /* 0x000fe400000010ff */
[----:B------:R-:W-:-:S03]  /*80f0*/  LEA.HI.X R137, R7, R13, R158, 0x1, P2 ;  /* 0x0000000d07897211 */ /* 0x000fc600010f0c9e */
[----:B------:R0:W-:Y:S04]  /*8100*/  @P3 STG.E.U16 desc[UR50][R8.64+0x2], R21 ;  /* 0x0000021508003986 */ /* 0x0001e8000c101532 */
[----:B------:R-:W2:Y:S01]  /*8110*/  @P0 LDG.E.LTC128B.U16 R18, desc[UR50][R136.64] ;  /* 0x0000003288120981 */ /* 0x000ea2000c1e1520 */
[----:B------:R-:W-:Y:S01]  /*8120*/  IADD3 R10, P2, P3, R10, R160, R14 ;  /* 0x000000a00a0a7210 */ /* 0x000fe20007b5e00e */
[----:B------:R-:W-:Y:S01]  /*8130*/  BSSY B1, `(.L_x_39) ;  /* 0x0000011000017945 */ /* 0x000fe20003800000 */
[----:B------:R-:W-:Y:S02]  /*8140*/  ISETP.GT.AND P1, PT, R6, 0x8, P1 ;  /* 0x000000080600780c */ /* 0x000fe40000f24270 */
[----:B------:R-:W-:-:S03]  /*8150*/  IADD3.X R11, R11, R157, R15, P2, P3 ;  /* 0x0000009d0b0b7210 */ /* 0x000fc600017e640f */
[----:B0-----:R-:W-:Y:S01]  /*8160*/  IMAD.WIDE.U32 R20, R19, R20, R10 ;  /* 0x0000001413147225 */ /* 0x001fe200078e000a */
[C---:B------:R-:W-:Y:S02]  /*8170*/  SHF.L.U64.HI R11, R2.reuse, 0x4, R3 ;  /* 0x00000004020b7819 */ /* 0x040fe40000010203 */
[----:B------:R-:W-:Y:S01]  /*8180*/  LEA R10, P2, R2, R8, 0x4 ;  /* 0x00000008020a7211 */ /* 0x000fe200078420ff */
[----:B------:R-:W-:Y:S01]  /*8190*/  IMAD.IADD R3, R155, 0x1, R21 ;  /* 0x000000019b037824 */ /* 0x000fe200078e0215 */
[----:B------:R-:W-:-:S03]  /*81a0*/  LEA R2, P3, R20, R12, 0x1 ;  /* 0x0000000c14027211 */ /* 0x000fc600078608ff */
[----:B------:R-:W-:Y:S01]  /*81b0*/  IMAD.X R11, R11, 0x1, R9, P2 ;  /* 0x000000010b0b7824 */ /* 0x000fe200010e0609 */
[----:B------:R-:W-:Y:S01]  /*81c0*/  LEA.HI.X R3, R20, R13, R3, 0x1, P3 ;  /* 0x0000000d14037211 */ /* 0x000fe200018f0c03 */
[----:B--2---:R-:W-:-:S04]  /*81d0*/  IMAD.U32 R14, R18, 0x10000, RZ ;  /* 0x00010000120e7824 */ /* 0x004fc800078e00ff */
[----:B------:R-:W-:-:S04]  /*81e0*/  FMUL R7, R14, R145 ;  /* 0x000000910e077220 */ /* 0x000fc80000400000 */
[----:B------:R-:W-:-:S05]  /*81f0*/  FFMA R7, R138, R144, R7 ;  /* 0x000000908a077223 */ /* 0x000fca0000000007 */
[----:B------:R-:W-:-:S05]  /*8200*/  F2FP.BF16.F32.PACK_AB R7, RZ, R7 ;  /* 0x00000007ff07723e */ /* 0x000fca00000010ff */
[----:B------:R0:W-:Y:S01]  /*8210*/  @P0 STG.E.U16 desc[UR50][R10.64], R7 ;  /* 0x000000070a000986 */ /* 0x0001e2000c101532 */
[----:B------:R-:W-:Y:S05]  /*8220*/  @!P1 BRA `(.L_x_40) ;  /* 0x0000000000049947 */ /* 0x000fea0003800000 */
[----:B------:R2:W5:Y:S02]  /*8230*/  LDG.E.LTC128B.U16 R18, desc[UR50][R2.64+0x2] ;  /* 0x0000023202127981 */ /* 0x000564000c1e1520 */
.L_x_40:
[----:B------:R-:W-:Y:S05]  /*8240*/  BSYNC B1 ;  /* 0x0000000000017941 */ /* 0x000fea0003800000 */
.L_x_39:
[----:B-----5:R-:W-:Y:S01]  /*8250*/  IMAD.U32 R12, R18, 0x10000, RZ ;  /* 0x00010000120c7824 */ /* 0x020fe200078e00ff */
[----:B------:R-:W-:Y:S01]  /*8260*/  ISETP.GT.AND P0, PT, R0, 0x8, PT ;  /* 0x000000080000780c */ /* 0x000fe20003f04270 */
[----:B------:R-:W-:Y:S02]  /*8270*/  BSSY B1, `(.L_x_41) ;  /* 0x0000008000017945 */ /* 0x000fe40003800000 */
[----:B------:R-:W-:Y:S01]  /*8280*/  FMUL R12, R12, R145 ;  /* 0x000000910c0c7220 */ /* 0x000fe20000400000 */
[----:B------:R-:W-:-:S03]  /*8290*/  ISETP.GT.AND P2, PT, R6, RZ, P0 ;  /* 0x000000ff0600720c */ /* 0x000fc60000744270 */
[----:B------:R-:W-:-:S05]  /*82a0*/  FFMA R12, R139, R144, R12 ;  /* 0x000000908b0c7223 */ /* 0x000fca000000000c */
[----:B------:R-:W-:-:S05]  /*82b0*/  F2FP.BF16.F32.PACK_AB R12, RZ, R12 ;  /* 0x0000000cff0c723e */ /* 0x000fca00000010ff */
[----:B------:R3:W-:Y:S01]  /*82c0*/  @P1 STG.E.U16 desc[UR50][R10.64+0x2], R12 ;  /* 0x0000020c0a001986 */ /* 0x0007e2000c101532 */
[----:B------:R-:W-:Y:S05]  /*82d0*/  @!P2 BRA `(.L_x_42) ;  /* 0x000000000004a947 */ /* 0x000fea0003800000 */
[----:B------:R4:W5:Y:S02]  /*82e0*/  LDG.E.LTC128B.U16 R18, desc[UR50][R4.64+0x10] ;  /* 0x0000103204127981 */ /* 0x000964000c1e1520 */
.L_x_42:
[----:B------:R-:W-:Y:S05]  /*82f0*/  BSYNC B1 ;  /* 0x0000000000017941 */ /* 0x000fea0003800000 */
.L_x_41:
[----:B---3-5:R-:W-:Y:S01]  /*8300*/  IMAD.U32 R12, R18, 0x10000, RZ ;  /* 0x00010000120c7824 */ /* 0x028fe200078e00ff */
[----:B------:R-:W-:Y:S01]  /*8310*/  ISETP.GT.AND P1, PT, R0, 0x9, PT ;  /* 0x000000090000780c */ /* 0x000fe20003f24270 */
[----:B------:R-:W-:Y:S02]  /*8320*/  BSSY B1, `(.L_x_43) ;  /* 0x0000008000017945 */ /* 0x000fe40003800000 */
[----:B0-----:R-:W-:Y:S01]  /*8330*/  FMUL R7, R12, R145 ;  /* 0x000000910c077220 */ /* 0x001fe20000400000 */
[----:B------:R-:W-:-:S03]  /*8340*/  ISETP.GT.AND P3, PT, R6, RZ, P1 ;  /* 0x000000ff0600720c */ /* 0x000fc60000f64270 */
[----:B------:R-:W-:-:S05]  /*8350*/  FFMA R7, R140, R144, R7 ;  /* 0x000000908c077223 */ /* 0x000fca0000000007 */
[----:B------:R-:W-:-:S05]  /*8360*/  F2FP.BF16.F32.PACK_AB R7, RZ, R7 ;  /* 0x00000007ff07723e */ /* 0x000fca00000010ff */
[----:B------:R0:W-:Y:S01]  /*8370*/  @P2 STG.E.U16 desc[UR50][R8.64+0x10], R7 ;  /* 0x0000100708002986 */ /* 0x0001e2000c101532 */
[----:B------:R-:W-:Y:S05]  /*8380*/  @!P3 BRA `(.L_x_44) ;  /* 0x000000000004b947 */ /* 0x000fea0003800000 */
[----:B------:R3:W5:Y:S02]  /*8390*/  LDG.E.LTC128B.U16 R18, desc[UR50][R4.64+0x12] ;  /* 0x0000123204127981 */ /* 0x000764000c1e1520 */
.L_x_44:
[----:B------:R-:W-:Y:S05]  /*83a0*/  BSYNC B1 ;  /* 0x0000000000017941 */ /* 0x000fea0003800000 */
.L_x_43:
[----:B-----5:R-:W-:Y:S01]  /*83b0*/  IMAD.U32 R12, R18, 0x10000, RZ ;  /* 0x00010000120c7824 */ /* 0x020fe200078e00ff */
[----:B------:R-:W-:Y:S01]  /*83c0*/  ISETP.GT.AND P0, PT, R6, 0x8, P0 ;  /* 0x000000080600780c */ /* 0x000fe20000704270 */
[----:B------:R-:W-:Y:S02]  /*83d0*/  BSSY B1, `(.L_x_45) ;  /* 0x0000007000017945 */ /* 0x000fe40003800000 */
[----:B------:R-:W-:-:S04]  /*83e0*/  FMUL R12, R12, R145 ;  /* 0x000000910c0c7220 */ /* 0x000fc80000400000 */
[----:B------:R-:W-:-:S05]  /*83f0*/  FFMA R12, R141, R144, R12 ;  /* 0x000000908d0c7223 */ /* 0x000fca000000000c */
[----:B------:R-:W-:-:S05]  /*8400*/  F2FP.BF16.F32.PACK_AB R12, RZ, R12 ;  /* 0x0000000cff0c723e */ /* 0x000fca00000010ff */
[----:B------:R0:W-:Y:S01]  /*8410*/  @P3 STG.E.U16 desc[UR50][R8.64+0x12], R12 ;  /* 0x0000120c08003986 */ /* 0x0001e2000c101532 */
[----:B------:R-:W-:Y:S05]  /*8420*/  @!P0 BRA `(.L_x_46) ;  /* 0x0000000000048947 */ /* 0x000fea0003800000 */
[----:B------:R0:W5:Y:S02]  /*8430*/  LDG.E.LTC128B.U16 R18, desc[UR50][R2.64+0x10] ;  /* 0x0000103202127981 */ /* 0x000164000c1e1520 */
.L_x_46:
[----:B------:R-:W-:Y:S05]  /*8440*/  BSYNC B1 ;  /* 0x0000000000017941 */ /* 0x000fea0003800000 */
.L_x_45:
[----:B0----5:R-:W-:Y:S01]  /*8450*/  IMAD.U32 R12, R18, 0x10000, RZ ;  /* 0x00010000120c7824 */ /* 0x021fe200078e00ff */
        /* <DEDUP_REMOVED lines=8> */
.L_x_48:
[----:B------:R-:W-:Y:S05]  /*84e0*/  BSYNC B1 ;  /* 0x0000000000017941 */ /* 0x000fea0003800000 */
.L_x_47:
        /* <DEDUP_REMOVED lines=10> */
.L_x_50:
[----:B------:R-:W-:Y:S05]  /*8590*/  BSYNC B1 ;  /* 0x0000000000017941 */ /* 0x000fea0003800000 */
.L_x_49:
[----:B0----5:R-:W-:Y:S01]  /*85a0*/  IMAD.U32 R12, R18, 0x10000, RZ ;  /* 0x00010000120c7824 */ /* 0x021fe200078e00ff */
        /* <DEDUP_REMOVED lines=9> */
.L_x_52:
[----:B------:R-:W-:Y:S05]  /*8640*/  BSYNC B1 ;  /* 0x0000000000017941 */ /* 0x000fea0003800000 */
.L_x_51:
        /* <DEDUP_REMOVED lines=9> */
.L_x_54:
[----:B------:R-:W-:Y:S05]  /*86e0*/  BSYNC B1 ;  /* 0x0000000000017941 */ /* 0x000fea0003800000 */
.L_x_53:
        /* <DEDUP_REMOVED lines=9> */
.L_x_56:
[----:B------:R-:W-:Y:S05]  /*8780*/  BSYNC B1 ;  /* 0x0000000000017941 */ /* 0x000fea0003800000 */
.L_x_55:
        /* <DEDUP_REMOVED lines=10> */
.L_x_58:
[----:B------:R-:W-:Y:S05]  /*8830*/  BSYNC B1 ;  /* 0x0000000000017941 */ /* 0x000fea0003800000 */
.L_x_57:
        /* <DEDUP_REMOVED lines=10> */
.L_x_60:
[----:B------:R-:W-:Y:S05]  /*88e0*/  BSYNC B1 ;  /* 0x0000000000017941 */ /* 0x000fea0003800000 */
.L_x_59:
        /* <DEDUP_REMOVED lines=9> */
.L_x_62:
[----:B------:R-:W-:Y:S05]  /*8980*/  BSYNC B1 ;  /* 0x0000000000017941 */ /* 0x000fea0003800000 */
.L_x_61:
        /* <DEDUP_REMOVED lines=9> */
.L_x_64:
[----:B------:R-:W-:Y:S05]  /*8a20*/  BSYNC B1 ;  /* 0x0000000000017941 */ /* 0x000fea0003800000 */
.L_x_63:
        /* <DEDUP_REMOVED lines=10> */
.L_x_66:
[----:B------:R-:W-:Y:S05]  /*8ad0*/  BSYNC B1 ;  /* 0x0000000000017941 */ /* 0x000fea0003800000 */
.L_x_65:
        /* <DEDUP_REMOVED lines=10> */
.L_x_68:
[----:B------:R-:W-:Y:S05]  /*8b80*/  BSYNC B1 ;  /* 0x0000000000017941 */ /* 0x000fea0003800000 */
.L_x_67:
        /* <DEDUP_REMOVED lines=9> */
.L_x_70:
[----:B------:R-:W-:Y:S05]  /*8c20*/  BSYNC B1 ;  /* 0x0000000000017941 */ /* 0x000fea0003800000 */
.L_x_69:
        /* <DEDUP_REMOVED lines=9> */
.L_x_72:
[----:B------:R-:W-:Y:S05]  /*8cc0*/  BSYNC B1 ;  /* 0x0000000000017941 */ /* 0x000fea0003800000 */
.L_x_71:
        /* <DEDUP_REMOVED lines=10> */
.L_x_74:
[----:B------:R-:W-:Y:S05]  /*8d70*/  BSYNC B1 ;  /* 0x0000000000017941 */ /* 0x000fea0003800000 */
.L_x_73:
        /* <DEDUP_REMOVED lines=10> */
.L_x_76:
[----:B------:R-:W-:Y:S05]  /*8e20*/  BSYNC B1 ;  /* 0x0000000000017941 */ /* 0x000fea0003800000 */
.L_x_75:
        /* <DEDUP_REMOVED lines=9> */
.L_x_78:
[----:B------:R-:W-:Y:S05]  /*8ec0*/  BSYNC B1 ;  /* 0x0000000000017941 */ /* 0x000fea0003800000 */
.L_x_77:
        /* <DEDUP_REMOVED lines=9> */
.L_x_80:
[----:B------:R-:W-:Y:S05]  /*8f60*/  BSYNC B1 ;  /* 0x0000000000017941 */ /* 0x000fea0003800000 */
.L_x_79:
        /* <DEDUP_REMOVED lines=10> */
.L_x_82:
[----:B------:R-:W-:Y:S05]  /*9010*/  BSYNC B1 ;  /* 0x0000000000017941 */ /* 0x000fea0003800000 */
.L_x_81:
        /* <DEDUP_REMOVED lines=10> */
.L_x_84:
[----:B------:R-:W-:Y:S05]  /*90c0*/  BSYNC B1 ;  /* 0x0000000000017941 */ /* 0x000fea0003800000 */
.L_x_83:
        /* <DEDUP_REMOVED lines=9> */
.L_x_86:
[----:B------:R-:W-:Y:S05]  /*9160*/  BSYNC B1 ;  /* 0x0000000000017941 */ /* 0x000fea0003800000 */
.L_x_85:
        /* <DEDUP_REMOVED lines=9> */
.L_x_88:
[----:B------:R-:W-:Y:S05]  /*9200*/  BSYNC B1 ;  /* 0x0000000000017941 */ /* 0x000fea0003800000 */
.L_x_87:
        /* <DEDUP_REMOVED lines=10> */
.L_x_90:
[----:B------:R-:W-:Y:S05]  /*92b0*/  BSYNC B1 ;  /* 0x0000000000017941 */ /* 0x000fea0003800000 */
.L_x_89:
        /* <DEDUP_REMOVED lines=10> */
.L_x_92:
[----:B------:R-:W-:Y:S05]  /*9360*/  BSYNC B1 ;  /* 0x0000000000017941 */ /* 0x000fea0003800000 */
.L_x_91:
        /* <DEDUP_REMOVED lines=9> */
.L_x_94:
[----:B------:R-:W-:Y:S05]  /*9400*/  BSYNC B1 ;  /* 0x0000000000017941 */ /* 0x000fea0003800000 */
.L_x_93:
        /* <DEDUP_REMOVED lines=9> */
.L_x_96:
[----:B------:R-:W-:Y:S05]  /*94a0*/  BSYNC B1 ;  /* 0x0000000000017941 */ /* 0x000fea0003800000 */
.L_x_95:
        /* <DEDUP_REMOVED lines=10> */
.L_x_98:
[----:B------:R-:W-:Y:S05]  /*9550*/  BSYNC B1 ;  /* 0x0000000000017941 */ /* 0x000fea0003800000 */
.L_x_97:
        /* <DEDUP_REMOVED lines=10> */
.L_x_100:
[----:B------:R-:W-:Y:S05]  /*9600*/  BSYNC B1 ;  /* 0x0000000000017941 */ /* 0x000fea0003800000 */
.L_x_99:
        /* <DEDUP_REMOVED lines=9> */
.L_x_102:
[----:B------:R-:W-:Y:S05]  /*96a0*/  BSYNC B1 ;  /* 0x0000000000017941 */ /* 0x000fea0003800000 */
.L_x_101:
        /* <DEDUP_REMOVED lines=9> */
.L_x_104:
[----:B------:R-:W-:Y:S05]  /*9740*/  BSYNC B1 ;  /* 0x0000000000017941 */ /* 0x000fea0003800000 */
.L_x_103:
        /* <DEDUP_REMOVED lines=10> */
.L_x_106:
[----:B------:R-:W-:Y:S05]  /*97f0*/  BSYNC B1 ;  /* 0x0000000000017941 */ /* 0x000fea0003800000 */
.L_x_105:
        /* <DEDUP_REMOVED lines=10> */
.L_x_108:
[----:B------:R-:W-:Y:S05]  /*98a0*/  BSYNC B1 ;  /* 0x0000000000017941 */ /* 0x000fea0003800000 */
.L_x_107:
        /* <DEDUP_REMOVED lines=9> */
.L_x_110:
[----:B------:R-:W-:Y:S05]  /*9940*/  BSYNC B1 ;  /* 0x0000000000017941 */ /* 0x000fea0003800000 */
.L_x_109:
        /* <DEDUP_REMOVED lines=9> */
.L_x_112:
[----:B------:R-:W-:Y:S05]  /*99e0*/  BSYNC B1 ;  /* 0x0000000000017941 */ /* 0x000fea0003800000 */
.L_x_111:
        /* <DEDUP_REMOVED lines=10> */
.L_x_114:
[----:B------:R-:W-:Y:S05]  /*9a90*/  BSYNC B1 ;  /* 0x0000000000017941 */ /* 0x000fea0003800000 */
.L_x_113:
        /* <DEDUP_REMOVED lines=10> */
.L_x_116:
[----:B------:R-:W-:Y:S05]  /*9b40*/  BSYNC B1 ;  /* 0x0000000000017941 */ /* 0x000fea0003800000 */
.L_x_115:
        /* <DEDUP_REMOVED lines=9> */
.L_x_118:
[----:B------:R-:W-:Y:S05]  /*9be0*/  BSYNC B1 ;  /* 0x0000000000017941 */ /* 0x000fea0003800000 */
.L_x_117:
        /* <DEDUP_REMOVED lines=9> */
.L_x_120:
[----:B------:R-:W-:Y:S05]  /*9c80*/  BSYNC B1 ;  /* 0x0000000000017941 */ /* 0x000fea0003800000 */
.L_x_119:
        /* <DEDUP_REMOVED lines=10> */
.L_x_122:
[----:B------:R-:W-:Y:S05]  /*9d30*/  BSYNC B1 ;  /* 0x0000000000017941 */ /* 0x000fea0003800000 */
.L_x_121:
        /* <DEDUP_REMOVED lines=10> */
.L_x_124:
[----:B------:R-:W-:Y:S05]  /*9de0*/  BSYNC B1 ;  /* 0x0000000000017941 */ /* 0x000fea0003800000 */
.L_x_123:
        /* <DEDUP_REMOVED lines=9> */
.L_x_126:
[----:B------:R-:W-:Y:S05]  /*9e80*/  BSYNC B1 ;  /* 0x0000000000017941 */ /* 0x000fea0003800000 */
.L_x_125:
        /* <DEDUP_REMOVED lines=9> */
.L_x_128:
[----:B------:R-:W-:Y:S05]  /*9f20*/  BSYNC B1 ;  /* 0x0000000000017941 */ /* 0x000fea0003800000 */
.L_x_127:
        /* <DEDUP_REMOVED lines=10> */
.L_x_130:
[----:B------:R-:W-:Y:S05]  /*9fd0*/  BSYNC B1 ;  /* 0x0000000000017941 */ /* 0x000fea0003800000 */
.L_x_129:
        /* <DEDUP_REMOVED lines=10> */
.L_x_132:
[----:B------:R-:W-:Y:S05]  /*a080*/  BSYNC B1 ;  /* 0x0000000000017941 */ /* 0x000fea0003800000 */
.L_x_131:
        /* <DEDUP_REMOVED lines=9> */
.L_x_134:
[----:B------:R-:W-:Y:S05]  /*a120*/  BSYNC B1 ;  /* 0x0000000000017941 */ /* 0x000fea0003800000 */
.L_x_133:
        /* <DEDUP_REMOVED lines=9> */
.L_x_136:
[----:B------:R-:W-:Y:S05]  /*a1c0*/  BSYNC B1 ;  /* 0x0000000000017941 */ /* 0x000fea0003800000 */
.L_x_135:
        /* <DEDUP_REMOVED lines=10> */
.L_x_138:
[----:B------:R-:W-:Y:S05]  /*a270*/  BSYNC B1 ;  /* 0x0000000000017941 */ /* 0x000fea0003800000 */
.L_x_137:
        /* <DEDUP_REMOVED lines=10> */
.L_x_140:
[----:B------:R-:W-:Y:S05]  /*a320*/  BSYNC B1 ;  /* 0x0000000000017941 */ /* 0x000fea0003800000 */
.L_x_139:
        /* <DEDUP_REMOVED lines=9> */
.L_x_142:
[----:B------:R-:W-:Y:S05]  /*a3c0*/  BSYNC B1 ;  /* 0x0000000000017941 */ /* 0x000fea0003800000 */
.L_x_141:
        /* <DEDUP_REMOVED lines=9> */
.L_x_144:
[----:B------:R-:W-:Y:S05]  /*a460*/  BSYNC B1 ;  /* 0x0000000000017941 */ /* 0x000fea0003800000 */
.L_x_143:
        /* <DEDUP_REMOVED lines=10> */
.L_x_146:
[----:B------:R-:W-:Y:S05]  /*a510*/  BSYNC B1 ;  /* 0x0000000000017941 */ /* 0x000fea0003800000 */
.L_x_145:
        /* <DEDUP_REMOVED lines=10> */
.L_x_148:
[----:B------:R-:W-:Y:S05]  /*a5c0*/  BSYNC B1 ;  /* 0x0000000000017941 */ /* 0x000fea0003800000 */
.L_x_147:
        /* <DEDUP_REMOVED lines=9> */
.L_x_150:
[----:B------:R-:W-:Y:S05]  /*a660*/  BSYNC B1 ;  /* 0x0000000000017941 */ /* 0x000fea0003800000 */
.L_x_149:
        /* <DEDUP_REMOVED lines=9> */
.L_x_152:
[----:B------:R-:W-:Y:S05]  /*a700*/  BSYNC B1 ;  /* 0x0000000000017941 */ /* 0x000fea0003800000 */
.L_x_151:
        /* <DEDUP_REMOVED lines=10> */
.L_x_154:
[----:B------:R-:W-:Y:S05]  /*a7b0*/  BSYNC B1 ;  /* 0x0000000000017941 */ /* 0x000fea0003800000 */
.L_x_153:
        /* <DEDUP_REMOVED lines=10> */
.L_x_156:
[----:B------:R-:W-:Y:S05]  /*a860*/  BSYNC B1 ;  /* 0x0000000000017941 */ /* 0x000fea0003800000 */
.L_x_155:
        /* <DEDUP_REMOVED lines=9> */
.L_x_158:
[----:B------:R-:W-:Y:S05]  /*a900*/  BSYNC B1 ;  /* 0x0000000000017941 */ /* 0x000fea0003800000 */
.L_x_157:
        /* <DEDUP_REMOVED lines=9> */
.L_x_160:
[----:B------:R-:W-:Y:S05]  /*a9a0*/  BSYNC B1 ;  /* 0x0000000000017941 */ /* 0x000fea0003800000 */
.L_x_159:
        /* <DEDUP_REMOVED lines=10> */
.L_x_162:
[----:B------:R-:W-:Y:S05]  /*aa50*/  BSYNC B1 ;  /* 0x0000000000017941 */ /* 0x000fea0003800000 */
.L_x_161:
        /* <DEDUP_REMOVED lines=10> */
.L_x_164:
[----:B------:R-:W-:Y:S05]  /*ab00*/  BSYNC B1 ;  /* 0x0000000000017941 */ /* 0x000fea0003800000 */
.L_x_163:
        /* <DEDUP_REMOVED lines=9> */
.L_x_166:
[----:B------:R-:W-:Y:S05]  /*aba0*/  BSYNC B1 ;  /* 0x0000000000017941 */ /* 0x000fea0003800000 */
.L_x_165:
        /* <DEDUP_REMOVED lines=9> */
.L_x_168:
[----:B------:R-:W-:Y:S05]  /*ac40*/  BSYNC B1 ;  /* 0x0000000000017941 */ /* 0x000fea0003800000 */
.L_x_167:
        /* <DEDUP_REMOVED lines=10> */
.L_x_170:
[----:B------:R-:W-:Y:S05]  /*acf0*/  BSYNC B1 ;  /* 0x0000000000017941 */ /* 0x000fea0003800000 */
.L_x_169:
        /* <DEDUP_REMOVED lines=10> */
.L_x_172:
[----:B------:R-:W-:Y:S05]  /*ada0*/  BSYNC B1 ;  /* 0x0000000000017941 */ /* 0x000fea0003800000 */
.L_x_171:
        /* <DEDUP_REMOVED lines=9> */
.L_x_174:
[----:B------:R-:W-:Y:S05]  /*ae40*/  BSYNC B1 ;  /* 0x0000000000017941 */ /* 0x000fea0003800000 */
.L_x_173:
        /* <DEDUP_REMOVED lines=9> */
.L_x_176:
[----:B------:R-:W-:Y:S05]  /*aee0*/  BSYNC B1 ;  /* 0x0000000000017941 */ /* 0x000fea0003800000 */
.L_x_175:
        /* <DEDUP_REMOVED lines=10> */
.L_x_178:
[----:B------:R-:W-:Y:S05]  /*af90*/  BSYNC B1 ;  /* 0x0000000000017941 */ /* 0x000fea0003800000 */
.L_x_177:
        /* <DEDUP_REMOVED lines=10> */
.L_x_180:
[----:B------:R-:W-:Y:S05]  /*b040*/  BSYNC B1 ;  /* 0x0000000000017941 */ /* 0x000fea0003800000 */
.L_x_179:
        /* <DEDUP_REMOVED lines=9> */
.L_x_182:
[----:B------:R-:W-:Y:S05]  /*b0e0*/  BSYNC B1 ;  /* 0x0000000000017941 */ /* 0x000fea0003800000 */
.L_x_181:
        /* <DEDUP_REMOVED lines=9> */
.L_x_184:
[----:B------:R-:W-:Y:S05]  /*b180*/  BSYNC B1 ;  /* 0x0000000000017941 */ /* 0x000fea0003800000 */
.L_x_183:
        /* <DEDUP_REMOVED lines=10> */
.L_x_186:
[----:B------:R-:W-:Y:S05]  /*b230*/  BSYNC B1 ;  /* 0x0000000000017941 */ /* 0x000fea0003800000 */
.L_x_185:
        /* <DEDUP_REMOVED lines=10> */
.L_x_188:
[----:B------:R-:W-:Y:S05]  /*b2e0*/  BSYNC B1 ;  /* 0x0000000000017941 */ /* 0x000fea0003800000 */
.L_x_187:
        /* <DEDUP_REMOVED lines=9> */
.L_x_190:
[----:B------:R-:W-:Y:S05]  /*b380*/  BSYNC B1 ;  /* 0x0000000000017941 */ /* 0x000fea0003800000 */
.L_x_189:
        /* <DEDUP_REMOVED lines=9> */
.L_x_192:
[----:B------:R-:W-:Y:S05]  /*b420*/  BSYNC B1 ;  /* 0x0000000000017941 */ /* 0x000fea0003800000 */
.L_x_191:
        /* <DEDUP_REMOVED lines=10> */
.L_x_194:
[----:B------:R-:W-:Y:S05]  /*b4d0*/  BSYNC B1 ;  /* 0x0000000000017941 */ /* 0x000fea0003800000 */
.L_x_193:
        /* <DEDUP_REMOVED lines=10> */
.L_x_196:
[----:B------:R-:W-:Y:S05]  /*b580*/  BSYNC B1 ;  /* 0x0000000000017941 */ /* 0x000fea0003800000 */
.L_x_195:
        /* <DEDUP_REMOVED lines=9> */
.L_x_198:
[----:B------:R-:W-:Y:S05]  /*b620*/  BSYNC B1 ;  /* 0x0000000000017941 */ /* 0x000fea0003800000 */
.L_x_197:
        /* <DEDUP_REMOVED lines=9> */
.L_x_200:
[----:B------:R-:W-:Y:S05]  /*b6c0*/  BSYNC B1 ;  /* 0x0000000000017941 */ /* 0x000fea0003800000 */
.L_x_199:
        /* <DEDUP_REMOVED lines=10> */
.L_x_202:
[----:B------:R-:W-:Y:S05]  /*b770*/  BSYNC B1 ;  /* 0x0000000000017941 */ /* 0x000fea0003800000 */
.L_x_201:
        /* <DEDUP_REMOVED lines=10> */
.L_x_204:
[----:B------:R-:W-:Y:S05]  /*b820*/  BSYNC B1 ;  /* 0x0000000000017941 */ /* 0x000fea0003800000 */
.L_x_203:
        /* <DEDUP_REMOVED lines=9> */
.L_x_206:
[----:B------:R-:W-:Y:S05]  /*b8c0*/  BSYNC B1 ;  /* 0x0000000000017941 */ /* 0x000fea0003800000 */
.L_x_205:
        /* <DEDUP_REMOVED lines=9> */
.L_x_208:
[----:B------:R-:W-:Y:S05]  /*b960*/  BSYNC B1 ;  /* 0x0000000000017941 */ /* 0x000fea0003800000 */
.L_x_207:
        /* <DEDUP_REMOVED lines=10> */
.L_x_210:
[----:B------:R-:W-:Y:S05]  /*ba10*/  BSYNC B1 ;  /* 0x0000000000017941 */ /* 0x000fea0003800000 */
.L_x_209:
        /* <DEDUP_REMOVED lines=10> */
.L_x_212:
[----:B------:R-:W-:Y:S05]  /*bac0*/  BSYNC B1 ;  /* 0x0000000000017941 */ /* 0x000fea0003800000 */
.L_x_211:
        /* <DEDUP_REMOVED lines=9> */
.L_x_214:
[----:B------:R-:W-:Y:S05]  /*bb60*/  BSYNC B1 ;  /* 0x0000000000017941 */ /* 0x000fea0003800000 */
.L_x_213:
        /* <DEDUP_REMOVED lines=9> */
.L_x_216:
[----:B------:R-:W-:Y:S05]  /*bc00*/  BSYNC B1 ;  /* 0x0000000000017941 */ /* 0x000fea0003800000 */
.L_x_215:
        /* <DEDUP_REMOVED lines=10> */
.L_x_218:
[----:B------:R-:W-:Y:S05]  /*bcb0*/  BSYNC B1 ;  /* 0x0000000000017941 */ /* 0x000fea0003800000 */
.L_x_217:
        /* <DEDUP_REMOVED lines=10> */
.L_x_220:
[----:B------:R-:W-:Y:S05]  /*bd60*/  BSYNC B1 ;  /* 0x0000000000017941 */ /* 0x000fea0003800000 */
.L_x_219:
        /* <DEDUP_REMOVED lines=9> */
.L_x_222:
[----:B------:R-:W-:Y:S05]  /*be00*/  BSYNC B1 ;  /* 0x0000000000017941 */ /* 0x000fea0003800000 */
.L_x_221:
        /* <DEDUP_REMOVED lines=9> */
.L_x_224:
[----:B------:R-:W-:Y:S05]  /*bea0*/  BSYNC B1 ;  /* 0x0000000000017941 */ /* 0x000fea0003800000 */
.L_x_223:
        /* <DEDUP_REMOVED lines=10> */
.L_x_226:
[----:B------:R-:W-:Y:S05]  /*bf50*/  BSYNC B1 ;  /* 0x0000000000017941 */ /* 0x000fea0003800000 */
.L_x_225:
        /* <DEDUP_REMOVED lines=10> */
.L_x_228:
[----:B------:R-:W-:Y:S05]  /*c000*/  BSYNC B1 ;  /* 0x0000000000017941 */ /* 0x000fea0003800000 */
.L_x_227:
        /* <DEDUP_REMOVED lines=9> */
.L_x_230:
[----:B------:R-:W-:Y:S05]  /*c0a0*/  BSYNC B1 ;  /* 0x0000000000017941 */ /* 0x000fea0003800000 */
.L_x_229:
        /* <DEDUP_REMOVED lines=9> */
.L_x_232:
[----:B------:R-:W-:Y:S05]  /*c140*/  BSYNC B1 ;  /* 0x0000000000017941 */ /* 0x000fea0003800000 */
.L_x_231:
        /* <DEDUP_REMOVED lines=10> */
.L_x_234:
[----:B------:R-:W-:Y:S05]  /*c1f0*/  BSYNC B1 ;  /* 0x0000000000017941 */ /* 0x000fea0003800000 */
.L_x_233:
        /* <DEDUP_REMOVED lines=10> */
.L_x_236:
[----:B------:R-:W-:Y:S05]  /*c2a0*/  BSYNC B1 ;  /* 0x0000000000017941 */ /* 0x000fea0003800000 */
.L_x_235:
        /* <DEDUP_REMOVED lines=9> */
.L_x_238:
[----:B------:R-:W-:Y:S05]  /*c340*/  BSYNC B1 ;  /* 0x0000000000017941 */ /* 0x000fea0003800000 */
.L_x_237:
        /* <DEDUP_REMOVED lines=9> */
.L_x_240:
[----:B------:R-:W-:Y:S05]  /*c3e0*/  BSYNC B1 ;  /* 0x0000000000017941 */ /* 0x000fea0003800000 */
.L_x_239:
        /* <DEDUP_REMOVED lines=10> */
.L_x_242:
[----:B------:R-:W-:Y:S05]  /*c490*/  BSYNC B1 ;  /* 0x0000000000017941 */ /* 0x000fea0003800000 */
.L_x_241:
        /* <DEDUP_REMOVED lines=10> */
.L_x_244:
[----:B------:R-:W-:Y:S05]  /*c540*/  BSYNC B1 ;  /* 0x0000000000017941 */ /* 0x000fea0003800000 */
.L_x_243:
        /* <DEDUP_REMOVED lines=9> */
.L_x_246:
[----:B------:R-:W-:Y:S05]  /*c5e0*/  BSYNC B1 ;  /* 0x0000000000017941 */ /* 0x000fea0003800000 */
.L_x_245:
        /* <DEDUP_REMOVED lines=9> */
.L_x_248:
[----:B------:R-:W-:Y:S05]  /*c680*/  BSYNC B1 ;  /* 0x0000000000017941 */ /* 0x000fea0003800000 */
.L_x_247:
        /* <DEDUP_REMOVED lines=10> */
.L_x_250:
[----:B------:R-:W-:Y:S05]  /*c730*/  BSYNC B1 ;  /* 0x0000000000017941 */ /* 0x000fea0003800000 */
.L_x_249:
        /* <DEDUP_REMOVED lines=10> */
.L_x_252:
[----:B------:R-:W-:Y:S05]  /*c7e0*/  BSYNC B1 ;  /* 0x0000000000017941 */ /* 0x000fea0003800000 */
.L_x_251:
        /* <DEDUP_REMOVED lines=9> */
.L_x_254:
[----:B------:R-:W-:Y:S05]  /*c880*/  BSYNC B1 ;  /* 0x0000000000017941 */ /* 0x000fea0003800000 */
.L_x_253:
        /* <DEDUP_REMOVED lines=9> */
.L_x_256:
[----:B------:R-:W-:Y:S05]  /*c920*/  BSYNC B1 ;  /* 0x0000000000017941 */ /* 0x000fea0003800000 */
.L_x_255:
        /* <DEDUP_REMOVED lines=10> */
.L_x_258:
[----:B------:R-:W-:Y:S05]  /*c9d0*/  BSYNC B1 ;  /* 0x0000000000017941 */ /* 0x000fea0003800000 */
.L_x_257:
        /* <DEDUP_REMOVED lines=10> */
.L_x_260:
[----:B------:R-:W-:Y:S05]  /*ca80*/  BSYNC B1 ;  /* 0x0000000000017941 */ /* 0x000fea0003800000 */
.L_x_259:
        /* <DEDUP_REMOVED lines=9> */
.L_x_262:
[----:B------:R-:W-:Y:S05]  /*cb20*/  BSYNC B1 ;  /* 0x0000000000017941 */ /* 0x000fea0003800000 */
.L_x_261:
        /* <DEDUP_REMOVED lines=9> */
.L_x_264:
[----:B------:R-:W-:Y:S05]  /*cbc0*/  BSYNC B1 ;  /* 0x0000000000017941 */ /* 0x000fea0003800000 */
.L_x_263:
        /* <DEDUP_REMOVED lines=10> */
.L_x_266:
[----:B------:R-:W-:Y:S05]  /*cc70*/  BSYNC B1 ;  /* 0x0000000000017941 */ /* 0x000fea0003800000 */
.L_x_265:
        /* <DEDUP_REMOVED lines=10> */
.L_x_268:
[----:B------:R-:W-:Y:S05]  /*cd20*/  BSYNC B1 ;  /* 0x0000000000017941 */ /* 0x000fea0003800000 */
.L_x_267:
        /* <DEDUP_REMOVED lines=9> */
.L_x_270:
[----:B------:R-:W-:Y:S05]  /*cdc0*/  BSYNC B1 ;  /* 0x0000000000017941 */ /* 0x000fea0003800000 */
.L_x_269:
[----:B0----5:R-:W-:Y:S01]  /*cdd0*/  IMAD.U32 R0, R18, 0x10000, RZ ;  /* 0x0001000012007824 */ /* 0x021fe200078e00ff */
[----:B------:R-:W-:Y:S01]  /*cde0*/  ISETP.GT.AND P1, PT, R6, 0x8, P1 ;  /* 0x000000080600780c */ /* 0x000fe20000f24270 */
[----:B-1-34-:R-:W-:Y:S01]  /*cdf0*/  @P0 IMAD.MOV.U32 R4, RZ, RZ, R10 ;  /* 0x000000ffff040224 */ /* 0x01afe200078e000a */
[----:B------:R-:W-:Y:S01]  /*ce00*/  BSSY B1, `(.L_x_271) ;  /* 0x0000009000017945 */ /* 0x000fe20003800000 */
[----:B------:R-:W-:-:S04]  /*ce10*/  FMUL R5, R0, R145 ;  /* 0x0000009100057220 */ /* 0x000fc80000400000 */
[----:B------:R-:W-:-:S05]  /*ce20*/  FFMA R5, R30, R144, R5 ;  /* 0x000000901e057223 */ /* 0x000fca0000000005 */
[----:B------:R-:W-:-:S04]  /*ce30*/  F2FP.BF16.F32.PACK_AB R5, RZ, R5 ;  /* 0x00000005ff05723e */ /* 0x000fc800000010ff */
[----:B------:R-:W-:Y:S01]  /*ce40*/  PRMT R0, R5, 0x7610, R0 ;  /* 0x0000761005007816 */ /* 0x000fe20000000000 */
[----:B------:R-:W-:-:S05]  /*ce50*/  @P0 IMAD.MOV.U32 R5, RZ, RZ, R11 ;  /* 0x000000ffff050224 */ /* 0x000fca00078e000b */
[----:B------:R0:W-:Y:S01]  /*ce60*/  @P0 STG.E.U16 desc[UR50][R4.64+0x1d0], R0 ;  /* 0x0001d00004000986 */ /* 0x0001e2000c101532 */
[----:B------:R-:W-:Y:S05]  /*ce70*/  @!P1 BRA `(.L_x_272) ;  /* 0x0000000000049947 */ /* 0x000fea0003800000 */
[----:B------:R1:W5:Y:S02]  /*ce80*/  LDG.E.LTC128B.U16 R18, desc[UR50][R2.64+0x1d2] ;  /* 0x0001d23202127981 */ /* 0x000364000c1e1520 */
.L_x_272:
[----:B------:R-:W-:Y:S05]  /*ce90*/  BSYNC B1 ;  /* 0x0000000000017941 */ /* 0x000fea0003800000 */
.L_x_271:
[----:B------:R-:W-:Y:S05]  /*cea0*/  @!P1 BRA `(.L_x_273) ;  /* 0x0000002800709947 */ /* 0x000fea0003800000 */
[----:B-----5:R-:W-:-:S04]  /*ceb0*/  IMAD.U32 R18, R18, 0x10000, RZ ;  /* 0x0001000012127824 */ /* 0x020fc800078e00ff */
[----:B------:R-:W-:-:S04]  /*cec0*/  FMUL R18, R18, R145 ;  /* 0x0000009112127220 */ /* 0x000fc80000400000 */
[----:B------:R-:W-:-:S05]  /*ced0*/  FFMA R18, R31, R144, R18 ;  /* 0x000000901f127223 */ /* 0x000fca0000000012 */
[----:B------:R-:W-:-:S05]  /*cee0*/  F2FP.BF16.F32.PACK_AB R18, RZ, R18 ;  /* 0x00000012ff12723e */ /* 0x000fca00000010ff */
[----:B------:R3:W-:Y:S01]  /*cef0*/  STG.E.U16 desc[UR50][R10.64+0x1d2], R18 ;  /* 0x0001d2120a007986 */ /* 0x0007e2000c101532 */
[----:B------:R-:W-:Y:S05]  /*cf00*/  BRA `(.L_x_273) ;  /* 0x0000002800587947 */ /* 0x000fea0003800000 */
.L_x_36:
[----:B------:R-:W-:Y:S01]  /*cf10*/  ULDC.64 UR4, c[0x0][0x5c0] ;  /* 0x0001700000047ab9 */ /* 0x000fe20000000a00 */
[----:B------:R-:W-:Y:S01]  /*cf20*/  ISETP.GT.AND P3, PT, R0, 0x1, PT ;  /* 0x000000010000780c */ /* 0x000fe20003f64270 */
[-C--:B------:R-:W-:Y:S01]  /*cf30*/  FMUL R136, R136, R144.reuse ;  /* 0x0000009088887220 */ /* 0x080fe20000400000 */
[----:B------:R-:W-:Y:S01]  /*cf40*/  LEA R8, P1, R4, UR4, 0x1 ;  /* 0x0000000404087c11 */ /* 0x000fe2000f8208ff */
[-C--:B------:R-:W-:Y:S01]  /*cf50*/  FMUL R137, R137, R144.reuse ;  /* 0x0000009089897220 */ /* 0x080fe20000400000 */
[----:B------:R-:W-:Y:S01]  /*cf60*/  SHF.L.U64.HI R3, R2, 0x4, R3 ;  /* 0x0000000402037819 */ /* 0x000fe20000010203 */
[-C--:B------:R-:W-:Y:S01]  /*cf70*/  FMUL R138, R138, R144.reuse ;  /* 0x000000908a8a7220 */ /* 0x080fe20000400000 */
[----:B------:R-:W-:Y:S01]  /*cf80*/  LEA.HI.X R9, R4, UR5, R7, 0x1, P1 ;  /* 0x0000000504097c11 */ /* 0x000fe200088f0c07 */
[-C--:B------:R-:W-:Y:S01]  /*cf90*/  FMUL R139, R139, R144.reuse ;  /* 0x000000908b8b7220 */ /* 0x080fe20000400000 */
[----:B------:R-:W-:Y:S01]  /*cfa0*/  ISETP.GT.AND P1, PT, R6, RZ, P3 ;  /* 0x000000ff0600720c */ /* 0x000fe20001f24270 */
[----:B------:R-:W-:Y:S01]  /*cfb0*/  FMUL R140, R140, R144 ;  /* 0x000000908c8c7220 */ /* 0x000fe20000400000 */
[----:B------:R-:W-:Y:S01]  /*cfc0*/  F2FP.BF16.F32.PACK_AB R136, RZ, R136 ;  /* 0x00000088ff88723e */ /* 0x000fe200000010ff */
[-C--:B------:R-:W-:Y:S01]  /*cfd0*/  FMUL R141, R141, R144.reuse ;  /* 0x000000908d8d7220 */ /* 0x080fe20000400000 */
[----:B------:R-:W-:Y:S01]  /*cfe0*/  F2FP.BF16.F32.PACK_AB R137, RZ, R137 ;  /* 0x00000089ff89723e */ /* 0x000fe200000010ff */
[----:B------:R-:W-:Y:S01]  /*cff0*/  FMUL R142, R142, R144 ;  /* 0x000000908e8e7220 */ /* 0x000fe20000400000 */
[----:B------:R-:W-:Y:S01]  /*d000*/  LEA R2, P5, R2, R8, 0x4 ;  /* 0x0000000802027211 */ /* 0x000fe200078a20ff */
[----:B------:R-:W-:Y:S01]  /*d010*/  @P2 STG.E.U16 desc[UR50][R8.64], R136 ;  /* 0x0000008808002986 */ /* 0x000fe2000c101532 */
[----:B------:R-:W-:Y:S01]  /*d020*/  ISETP.GT.AND P2, PT, R0, 0x8, PT ;  /* 0x000000080000780c */ /* 0x000fe20003f44270 */
[----:B------:R-:W-:Y:S01]  /*d030*/  FMUL R143, R143, R144 ;  /* 0x000000908f8f7220 */ /* 0x000fe20000400000 */
[C---:B------:R-:W-:Y:S01]  /*d040*/  ISETP.GT.AND P3, PT, R6.reuse, 0x8, P3 ;  /* 0x000000080600780c */ /* 0x040fe20001f64270 */
[--C-:B------:R-:W-:Y:S01]  /*d050*/  IMAD.X R3, R3, 0x1, R9.reuse, P5 ;  /* 0x0000000103037824 */ /* 0x100fe200028e0609 */
[----:B------:R-:W-:Y:S01]  /*d060*/  ISETP.GT.AND P4, PT, R6, RZ, P2 ;  /* 0x000000ff0600720c */ /* 0x000fe20001784270 */
[--C-:B------:R-:W-:Y:S01]  /*d070*/  @P1 IMAD.MOV.U32 R4, RZ, RZ, R8.reuse ;  /* 0x000000ffff041224 */ /* 0x100fe200078e0008 */
[----:B------:R-:W-:Y:S01]  /*d080*/  F2FP.BF16.F32.PACK_AB R138, RZ, R138 ;  /* 0x0000008aff8a723e */ /* 0x000fe200000010ff */
[--C-:B------:R-:W-:Y:S01]  /*d090*/  @P1 IMAD.MOV.U32 R5, RZ, RZ, R9.reuse ;  /* 0x000000ffff051224 */ /* 0x100fe200078e0009 */
[----:B------:R-:W-:Y:S01]  /*d0a0*/  F2FP.BF16.F32.PACK_AB R139, RZ, R139 ;  /* 0x0000008bff8b723e */ /* 0x000fe200000010ff */
[----:B------:R-:W-:Y:S01]  /*d0b0*/  FMUL R128, R128, R144 ;  /* 0x0000009080807220 */ /* 0x000fe20000400000 */
[----:B------:R-:W-:Y:S01]  /*d0c0*/  F2FP.BF16.F32.PACK_AB R140, RZ, R140 ;  /* 0x0000008cff8c723e */ /* 0x000fe200000010ff */
[-C--:B------:R-:W-:Y:S01]  /*d0d0*/  FMUL R129, R129, R144.reuse ;  /* 0x0000009081817220 */ /* 0x080fe20000400000 */
[----:B------:R0:W-:Y:S01]  /*d0e0*/  @P1 STG.E.U16 desc[UR50][R4.64+0x2], R137 ;  /* 0x0000028904001986 */ /* 0x0001e2000c101532 */
[----:B------:R-:W-:Y:S01]  /*d0f0*/  ISETP.GT.AND P1, PT, R6, 0x8, P0 ;  /* 0x000000080600780c */ /* 0x000fe20000724270 */
[-C--:B------:R-:W-:Y:S01]  /*d100*/  FMUL R130, R130, R144.reuse ;  /* 0x0000009082827220 */ /* 0x080fe20000400000 */
[----:B------:R-:W-:Y:S01]  /*d110*/  ISETP.GT.AND P0, PT, R0, 0x9, PT ;  /* 0x000000090000780c */ /* 0x000fe20003f04270 */
[-C--:B------:R-:W-:Y:S01]  /*d120*/  FMUL R131, R131, R144.reuse ;  /* 0x0000009083837220 */ /* 0x080fe20000400000 */
[----:B------:R-:W-:Y:S01]  /*d130*/  F2FP.BF16.F32.PACK_AB R141, RZ, R141 ;  /* 0x0000008dff8d723e */ /* 0x000fe200000010ff */
[-C--:B------:R-:W-:Y:S01]  /*d140*/  FMUL R132, R132, R144.reuse ;  /* 0x0000009084847220 */ /* 0x080fe20000400000 */
[----:B------:R-:W-:Y:S01]  /*d150*/  ISETP.GT.AND P5, PT, R6, RZ, P0 ;  /* 0x000000ff0600720c */ /* 0x000fe200007a4270 */
[----:B------:R-:W-:Y:S01]  /*d160*/  FMUL R133, R133, R144 ;  /* 0x0000009085857220 */ /* 0x000fe20000400000 */
[----:B------:R-:W-:Y:S01]  /*d170*/  F2FP.BF16.F32.PACK_AB R142, RZ, R142 ;  /* 0x0000008eff8e723e */ /* 0x000fe200000010ff */
[----:B------:R-:W-:Y:S01]  /*d180*/  FMUL R134, R134, R144 ;  /* 0x0000009086867220 */ /* 0x000fe20000400000 */
[----:B------:R-:W-:Y:S01]  /*d190*/  F2FP.BF16.F32.PACK_AB R143, RZ, R143 ;  /* 0x0000008fff8f723e */ /* 0x000fe200000010ff */
[--C-:B0-----:R-:W-:Y:S01]  /*d1a0*/  @P4 IMAD.MOV.U32 R4, RZ, RZ, R8.reuse ;  /* 0x000000ffff044224 */ /* 0x101fe200078e0008 */
[----:B------:R-:W-:Y:S01]  /*d1b0*/  F2FP.BF16.F32.PACK_AB R128, RZ, R128 ;  /* 0x00000080ff80723e */ /* 0x000fe200000010ff */
[----:B------:R-:W-:Y:S01]  /*d1c0*/  @P1 STG.E.U16 desc[UR50][R2.64], R138 ;  /* 0x0000008a02001986 */ /* 0x000fe2000c101532 */
[--C-:B------:R-:W-:Y:S01]  /*d1d0*/  @P4 IMAD.MOV.U32 R5, RZ, RZ, R9.reuse ;  /* 0x000000ffff054224 */ /* 0x100fe200078e0009 */
[----:B------:R-:W-:Y:S01]  /*d1e0*/  ISETP.GT.AND P1, PT, R6, 0x8, P2 ;  /* 0x000000080600780c */ /* 0x000fe20001724270 */
[-C--:B------:R-:W-:Y:S01]  /*d1f0*/  FMUL R135, R135, R144.reuse ;  /* 0x0000009087877220 */ /* 0x080fe20000400000 */
[----:B------:R-:W-:Y:S01]  /*d200*/  @P3 STG.E.U16 desc[UR50][R2.64+0x2], R139 ;  /* 0x0000028b02003986 */ /* 0x000fe2000c101532 */
[----:B------:R-:W-:Y:S01]  /*d210*/  ISETP.GT.AND P3, PT, R0, 0x10, PT ;  /* 0x000000100000780c */ /* 0x000fe20003f64270 */
[-C--:B------:R-:W-:Y:S01]  /*d220*/  FMUL R120, R120, R144.reuse ;  /* 0x0000009078787220 */ /* 0x080fe20000400000 */
[C---:B------:R-:W-:Y:S01]  /*d230*/  ISETP.GT.AND P2, PT, R6.reuse, 0x8, P0 ;  /* 0x000000080600780c */ /* 0x040fe20000744270 */
[----:B------:R0:W-:Y:S01]  /*d240*/  @P4 STG.E.U16 desc[UR50][R4.64+0x10], R140 ;  /* 0x0000108c04004986 */ /* 0x0001e2000c101532 */
[----:B------:R-:W-:Y:S01]  /*d250*/  ISETP.GT.AND P4, PT, R6, RZ, P3 ;  /* 0x000000ff0600720c */ /* 0x000fe20001f84270 */
[-C--:B------:R-:W-:Y:S01]  /*d260*/  FMUL R121, R121, R144.reuse ;  /* 0x0000009079797220 */ /* 0x080fe20000400000 */
[----:B------:R-:W-:Y:S01]  /*d270*/  ISETP.GT.AND P0, PT, R0, 0x11, PT ;  /* 0x000000110000780c */ /* 0x000fe20003f04270 */
[-C--:B------:R-:W-:Y:S01]  /*d280*/  FMUL R122, R122, R144.reuse ;  /* 0x000000907a7a7220 */ /* 0x080fe20000400000 */
[----:B------:R-:W-:Y:S01]  /*d290*/  F2FP.BF16.F32.PACK_AB R129, RZ, R129 ;  /* 0x00000081ff81723e */ /* 0x000fe200000010ff */
[----:B------:R-:W-:Y:S01]  /*d2a0*/  FMUL R123, R123, R144 ;  /* 0x000000907b7b7220 */ /* 0x000fe20000400000 */
[----:B------:R-:W-:Y:S01]  /*d2b0*/  F2FP.BF16.F32.PACK_AB R130, RZ, R130 ;  /* 0x00000082ff82723e */ /* 0x000fe200000010ff */
[-C--:B------:R-:W-:Y:S01]  /*d2c0*/  FMUL R124, R124, R144.reuse ;  /* 0x000000907c7c7220 */ /* 0x080fe20000400000 */
[----:B------:R-:W-:Y:S01]  /*d2d0*/  F2FP.BF16.F32.PACK_AB R131, RZ, R131 ;  /* 0x00000083ff83723e */ /* 0x000fe200000010ff */
[----:B------:R-:W-:Y:S01]  /*d2e0*/  FMUL R125, R125, R144 ;  /* 0x000000907d7d7220 */ /* 0x000fe20000400000 */
[----:B------:R-:W-:Y:S01]  /*d2f0*/  F2FP.BF16.F32.PACK_AB R132, RZ, R132 ;  /* 0x00000084ff84723e */ /* 0x000fe200000010ff */
[--C-:B0-----:R-:W-:Y:S01]  /*d300*/  @P5 IMAD.MOV.U32 R4, RZ, RZ, R8.reuse ;  /* 0x000000ffff045224 */ /* 0x101fe200078e0008 */
[----:B------:R-:W-:Y:S01]  /*d310*/  F2FP.BF16.F32.PACK_AB R133, RZ, R133 ;  /* 0x00000085ff85723e */ /* 0x000fe200000010ff */
[--C-:B------:R-:W-:Y:S01]  /*d320*/  @P5 IMAD.MOV.U32 R5, RZ, RZ, R9.reuse ;  /* 0x000000ffff055224 */ /* 0x100fe200078e0009 */
[----:B------:R-:W-:Y:S01]  /*d330*/  F2FP.BF16.F32.PACK_AB R134, RZ, R134 ;  /* 0x00000086ff86723e */ /* 0x000fe200000010ff */
[-C--:B------:R-:W-:Y:S01]  /*d340*/  FMUL R126, R126, R144.reuse ;  /* 0x000000907e7e7220 */ /* 0x080fe20000400000 */
[----:B------:R-:W-:Y:S01]  /*d350*/  F2FP.BF16.F32.PACK_AB R135, RZ, R135 ;  /* 0x00000087ff87723e */ /* 0x000fe200000010ff */
[-C--:B------:R-:W-:Y:S01]  /*d360*/  FMUL R127, R127, R144.reuse ;  /* 0x000000907f7f7220 */ /* 0x080fe20000400000 */
[----:B------:R0:W-:Y:S01]  /*d370*/  @P5 STG.E.U16 desc[UR50][R4.64+0x12], R141 ;  /* 0x0000128d04005986 */ /* 0x0001e2000c101532 */
[----:B------:R-:W-:Y:S01]  /*d380*/  ISETP.GT.AND P5, PT, R6, RZ, P0 ;  /* 0x000000ff0600720c */ /* 0x000fe200007a4270 */
[----:B------:R-:W-:Y:S01]  /*d390*/  FMUL R112, R112, R144 ;  /* 0x0000009070707220 */ /* 0x000fe20000400000 */
[----:B------:R-:W-:Y:S01]  /*d3a0*/  F2FP.BF16.F32.PACK_AB R120, RZ, R120 ;  /* 0x00000078ff78723e */ /* 0x000fe200000010ff */
[----:B------:R-:W-:Y:S01]  /*d3b0*/  @P1 STG.E.U16 desc[UR50][R2.64+0x10], R142 ;  /* 0x0000108e02001986 */ /* 0x000fe2000c101532 */
[----:B------:R-:W-:Y:S01]  /*d3c0*/  ISETP.GT.AND P1, PT, R6, 0x8, P3 ;  /* 0x000000080600780c */ /* 0x000fe20001f24270 */
[-C--:B------:R-:W-:Y:S01]  /*d3d0*/  FMUL R113, R113, R144.reuse ;  /* 0x0000009071717220 */ /* 0x080fe20000400000 */
[----:B------:R-:W-:Y:S01]  /*d3e0*/  ISETP.GT.AND P3, PT, R0, 0x18, PT ;  /* 0x000000180000780c */ /* 0x000fe20003f64270 */
[----:B------:R-:W-:Y:S01]  /*d3f0*/  @P2 STG.E.U16 desc[UR50][R2.64+0x12], R143 ;  /* 0x0000128f02002986 */ /* 0x000fe2000c101532 */
[----:B------:R-:W-:Y:S01]  /*d400*/  ISETP.GT.AND P2, PT, R6, 0x8, P0 ;  /* 0x000000080600780c */ /* 0x000fe20000744270 */
[----:B------:R-:W-:Y:S01]  /*d410*/  FMUL R114, R114, R144 ;  /* 0x0000009072727220 */ /* 0x000fe20000400000 */
[----:B------:R-:W-:Y:S01]  /*d420*/  ISETP.GT.AND P0, PT, R0, 0x19, PT ;  /* 0x000000190000780c */ /* 0x000fe20003f04270 */
        /* <DEDUP_REMOVED lines=285> */
[----:B0-----:R-:W-:Y:S01]  /*e600*/  @P5 IMAD.MOV.U32 R4, RZ, RZ, R8 ;  /* 0x000000ffff045224 */ /* 0x001fe200078e0008 */
[----:B------:R-:W-:Y:S01]  /*e610*/  F2FP.BF16.F32.PACK_AB R37, RZ, R37 ;  /* 0x00000025ff25723e */ /* 0x000fe200000010ff */
[----:B------:R-:W-:Y:S01]  /*e620*/  @P5 IMAD.MOV.U32 R5, RZ, RZ, R9 ;  /* 0x000000ffff055224 */ /* 0x000fe200078e0009 */
[----:B------:R-:W-:Y:S01]  /*e630*/  F2FP.BF16.F32.PACK_AB R38, RZ, R38 ;  /* 0x00000026ff26723e */ /* 0x000fe200000010ff */
[-C--:B------:R-:W-:Y:S01]  /*e640*/  FMUL R30, R30, R144.reuse ;  /* 0x000000901e1e7220 */ /* 0x080fe20000400000 */
[----:B------:R-:W-:Y:S01]  /*e650*/  F2FP.BF16.F32.PACK_AB R39, RZ, R39 ;  /* 0x00000027ff27723e */ /* 0x000fe200000010ff */
[----:B------:R-:W-:Y:S01]  /*e660*/  FMUL R31, R31, R144 ;  /* 0x000000901f1f7220 */ /* 0x000fe20000400000 */
[----:B------:R0:W-:Y:S01]  /*e670*/  @P5 STG.E.U16 desc[UR50][R4.64+0x92], R109 ;  /* 0x0000926d04005986 */ /* 0x0001e2000c101532 */
[----:B------:R-:W-:-:S02]  /*e680*/  ISETP.GT.AND P5, PT, R6, RZ, P0 ;  /* 0x000000ff0600720c */ /* 0x000fc400007a4270 */
[----:B------:R-:W-:Y:S01]  /*e690*/  F2FP.BF16.F32.PACK_AB R24, RZ, R24 ;  /* 0x00000018ff18723e */ /* 0x000fe200000010ff */
[----:B------:R-:W-:Y:S01]  /*e6a0*/  @P1 STG.E.U16 desc[UR50][R2.64+0x90], R110 ;  /* 0x0000906e02001986 */ /* 0x000fe2000c101532 */
[----:B------:R-:W-:Y:S02]  /*e6b0*/  ISETP.GT.AND P1, PT, R6, 0x8, P3 ;  /* 0x000000080600780c */ /* 0x000fe40001f24270 */
[----:B------:R-:W-:Y:S01]  /*e6c0*/  ISETP.GT.AND P3, PT, R0, 0x58, PT ;  /* 0x000000580000780c */ /* 0x000fe20003f64270 */
[----:B------:R-:W-:Y:S01]  /*e6d0*/  @P2 STG.E.U16 desc[UR50][R2.64+0x92], R111 ;  /* 0x0000926f02002986 */ /* 0x000fe2000c101532 */
[----:B------:R-:W-:Y:S02]  /*e6e0*/  ISETP.GT.AND P2, PT, R6, 0x8, P0 ;  /* 0x000000080600780c */ /* 0x000fe40000744270 */
[----:B------:R-:W-:Y:S01]  /*e6f0*/  ISETP.GT.AND P0, PT, R0, 0x59, PT ;  /* 0x000000590000780c */ /* 0x000fe20003f04270 */
[----:B0-----:R-:W-:Y:S01]  /*e700*/  @P4 IMAD.MOV.U32 R4, RZ, RZ, R8 ;  /* 0x000000ffff044224 */ /* 0x001fe200078e0008 */
[----:B------:R-:W-:Y:S01]  /*e710*/  F2FP.BF16.F32.PACK_AB R25, RZ, R25 ;  /* 0x00000019ff19723e */ /* 0x000fe200000010ff */
[----:B------:R-:W-:Y:S01]  /*e720*/  @P4 IMAD.MOV.U32 R5, RZ, RZ, R9 ;  /* 0x000000ffff054224 */ /* 0x000fe200078e0009 */
[----:B------:R-:W-:-:S02]  /*e730*/  F2FP.BF16.F32.PACK_AB R26, RZ, R26 ;  /* 0x0000001aff1a723e */ /* 0x000fc400000010ff */
[----:B------:R-:W-:Y:S02]  /*e740*/  F2FP.BF16.F32.PACK_AB R27, RZ, R27 ;  /* 0x0000001bff1b723e */ /* 0x000fe400000010ff */
[----:B------:R0:W-:Y:S01]  /*e750*/  @P4 STG.E.U16 desc[UR50][R4.64+0xa0], R96 ;  /* 0x0000a06004004986 */ /* 0x0001e2000c101532 */
[----:B------:R-:W-:Y:S02]  /*e760*/  ISETP.GT.AND P4, PT, R6, RZ, P3 ;  /* 0x000000ff0600720c */ /* 0x000fe40001f84270 */
[----:B------:R-:W-:Y:S02]  /*e770*/  F2FP.BF16.F32.PACK_AB R28, RZ, R28 ;  /* 0x0000001cff1c723e */ /* 0x000fe400000010ff */
[----:B------:R-:W-:Y:S02]  /*e780*/  F2FP.BF16.F32.PACK_AB R29, RZ, R29 ;  /* 0x0000001dff1d723e */ /* 0x000fe400000010ff */
[----:B------:R-:W-:Y:S02]  /*e790*/  F2FP.BF16.F32.PACK_AB R30, RZ, R30 ;  /* 0x0000001eff1e723e */ /* 0x000fe400000010ff */
[----:B------:R-:W-:Y:S01]  /*e7a0*/  F2FP.BF16.F32.PACK_AB R31, RZ, R31 ;  /* 0x0000001fff1f723e */ /* 0x000fe200000010ff */
[----:B0-----:R-:W-:-:S02]  /*e7b0*/  @P5 IMAD.MOV.U32 R4, RZ, RZ, R8 ;  /* 0x000000ffff045224 */ /* 0x001fc400078e0008 */
[----:B------:R-:W-:-:S05]  /*e7c0*/  @P5 IMAD.MOV.U32 R5, RZ, RZ, R9 ;  /* 0x000000ffff055224 */ /* 0x000fca00078e0009 */
[----:B------:R0:W-:Y:S01]  /*e7d0*/  @P5 STG.E.U16 desc[UR50][R4.64+0xa2], R97 ;  /* 0x0000a26104005986 */ /* 0x0001e2000c101532 */
[----:B------:R-:W-:-:S03]  /*e7e0*/  ISETP.GT.AND P5, PT, R6, RZ, P0 ;  /* 0x000000ff0600720c */ /* 0x000fc600007a4270 */
[----:B------:R-:W-:Y:S01]  /*e7f0*/  @P1 STG.E.U16 desc[UR50][R2.64+0xa0], R98 ;  /* 0x0000a06202001986 */ /* 0x000fe2000c101532 */
[----:B------:R-:W-:Y:S02]  /*e800*/  ISETP.GT.AND P1, PT, R6, 0x8, P3 ;  /* 0x000000080600780c */ /* 0x000fe40001f24270 */
[----:B------:R-:W-:Y:S01]  /*e810*/  ISETP.GT.AND P3, PT, R0, 0x60, PT ;  /* 0x000000600000780c */ /* 0x000fe20003f64270 */
[----:B------:R-:W-:Y:S01]  /*e820*/  @P2 STG.E.U16 desc[UR50][R2.64+0xa2], R99 ;  /* 0x0000a26302002986 */ /* 0x000fe2000c101532 */
[----:B------:R-:W-:Y:S02]  /*e830*/  ISETP.GT.AND P2, PT, R6, 0x8, P0 ;  /* 0x000000080600780c */ /* 0x000fe40000744270 */
[----:B------:R-:W-:Y:S01]  /*e840*/  ISETP.GT.AND P0, PT, R0, 0x61, PT ;  /* 0x000000610000780c */ /* 0x000fe20003f04270 */
[----:B0-----:R-:W-:Y:S02]  /*e850*/  @P4 IMAD.MOV.U32 R4, RZ, RZ, R8 ;  /* 0x000000ffff044224 */ /* 0x001fe400078e0008 */
[----:B------:R-:W-:-:S05]  /*e860*/  @P4 IMAD.MOV.U32 R5, RZ, RZ, R9 ;  /* 0x000000ffff054224 */ /* 0x000fca00078e0009 */
[----:B------:R0:W-:Y:S01]  /*e870*/  @P4 STG.E.U16 desc[UR50][R4.64+0xb0], R100 ;  /* 0x0000b06404004986 */ /* 0x0001e2000c101532 */
[----:B------:R-:W-:Y:S01]  /*e880*/  ISETP.GT.AND P4, PT, R6, RZ, P3 ;  /* 0x000000ff0600720c */ /* 0x000fe20001f84270 */
[----:B0-----:R-:W-:Y:S02]  /*e890*/  @P5 IMAD.MOV.U32 R4, RZ, RZ, R8 ;  /* 0x000000ffff045224 */ /* 0x001fe400078e0008 */
        /* <DEDUP_REMOVED lines=186> */
[C---:B------:R-:W-:Y:S02]  /*f440*/  ISETP.GT.AND P1, PT, R6.reuse, 0x8, P3 ;  /* 0x000000080600780c */ /* 0x040fe40001f24270 */
[----:B------:R-:W-:Y:S01]  /*f450*/  ISETP.GT.AND P3, PT, R6, 0x8, P0 ;  /* 0x000000080600780c */ /* 0x000fe20000764270 */
[----:B------:R-:W-:Y:S01]  /*f460*/  @P2 STG.E.U16 desc[UR50][R2.64+0x182], R43 ;  /* 0x0001822b02002986 */ /* 0x000fe2000c101532 */
[C---:B------:R-:W-:Y:S02]  /*f470*/  ISETP.GT.AND P2, PT, R0.reuse, 0xd0, PT ;  /* 0x000000d00000780c */ /* 0x040fe40003f44270 */
[----:B------:R-:W-:-:S03]  /*f480*/  ISETP.GT.AND P0, PT, R0, 0xd1, PT ;  /* 0x000000d10000780c */ /* 0x000fc60003f04270 */
[----:B0-----:R-:W-:Y:S02]  /*f490*/  @P5 IMAD.MOV.U32 R4, RZ, RZ, R8 ;  /* 0x000000ffff045224 */ /* 0x001fe400078e0008 */
[----:B------:R-:W-:-:S05]  /*f4a0*/  @P5 IMAD.MOV.U32 R5, RZ, RZ, R9 ;  /* 0x000000ffff055224 */ /* 0x000fca00078e0009 */
[----:B------:R0:W-:Y:S01]  /*f4b0*/  @P5 STG.E.U16 desc[UR50][R4.64+0x190], R44 ;  /* 0x0001902c04005986 */ /* 0x0001e2000c101532 */
[C---:B------:R-:W-:Y:S02]  /*f4c0*/  ISETP.GT.AND P5, PT, R6.reuse, RZ, P2 ;  /* 0x000000ff0600720c */ /* 0x040fe400017a4270 */
[----:B------:R-:W-:Y:S01]  /*f4d0*/  ISETP.GT.AND P2, PT, R6, 0x8, P2 ;  /* 0x000000080600780c */ /* 0x000fe20001744270 */
[----:B0-----:R-:W-:Y:S02]  /*f4e0*/  @P4 IMAD.MOV.U32 R4, RZ, RZ, R8 ;  /* 0x000000ffff044224 */ /* 0x001fe400078e0008 */
[----:B------:R-:W-:-:S05]  /*f4f0*/  @P4 IMAD.MOV.U32 R5, RZ, RZ, R9 ;  /* 0x000000ffff054224 */ /* 0x000fca00078e0009 */
[----:B------:R0:W-:Y:S01]  /*f500*/  @P4 STG.E.U16 desc[UR50][R4.64+0x192], R45 ;  /* 0x0001922d04004986 */ /* 0x0001e2000c101532 */
[C---:B------:R-:W-:Y:S02]  /*f510*/  ISETP.GT.AND P4, PT, R6.reuse, RZ, P0 ;  /* 0x000000ff0600720c */ /* 0x040fe40000784270 */
[----:B------:R-:W-:Y:S01]  /*f520*/  ISETP.GT.AND P0, PT, R6, 0x8, P0 ;  /* 0x000000080600780c */ /* 0x000fe20000704270 */
[----:B------:R-:W-:Y:S04]  /*f530*/  @P1 STG.E.U16 desc[UR50][R2.64+0x190], R46 ;  /* 0x0001902e02001986 */ /* 0x000fe8000c101532 */
[----:B------:R-:W-:Y:S01]  /*f540*/  @P3 STG.E.U16 desc[UR50][R2.64+0x192], R47 ;  /* 0x0001922f02003986 */ /* 0x000fe2000c101532 */
[----:B------:R-:W-:Y:S01]  /*f550*/  ISETP.GT.AND P3, PT, R0, 0xe0, PT ;  /* 0x000000e00000780c */ /* 0x000fe20003f64270 */
[----:B0-----:R-:W-:-:S02]  /*f560*/  @P5 IMAD.MOV.U32 R4, RZ, RZ, R8 ;  /* 0x000000ffff045224 */ /* 0x001fc400078e0008 */
[----:B------:R-:W-:-:S05]  /*f570*/  @P5 IMAD.MOV.U32 R5, RZ, RZ, R9 ;  /* 0x000000ffff055224 */ /* 0x000fca00078e0009 */
[----:B------:R0:W-:Y:S01]  /*f580*/  @P5 STG.E.U16 desc[UR50][R4.64+0x1a0], R32 ;  /* 0x0001a02004005986 */ /* 0x0001e2000c101532 */
[----:B------:R-:W-:-:S04]  /*f590*/  ISETP.GT.AND P5, PT, R0, 0xd8, PT ;  /* 0x000000d80000780c */ /* 0x000fc80003fa4270 */
[C---:B------:R-:W-:Y:S02]  /*f5a0*/  ISETP.GT.AND P1, PT, R6.reuse, RZ, P5 ;  /* 0x000000ff0600720c */ /* 0x040fe40002f24270 */
[----:B------:R-:W-:Y:S01]  /*f5b0*/  ISETP.GT.AND P5, PT, R6, 0x8, P5 ;  /* 0x000000080600780c */ /* 0x000fe20002fa4270 */
[----:B0-----:R-:W-:Y:S02]  /*f5c0*/  @P4 IMAD.MOV.U32 R4, RZ, RZ, R8 ;  /* 0x000000ffff044224 */ /* 0x001fe400078e0008 */
[----:B------:R-:W-:-:S05]  /*f5d0*/  @P4 IMAD.MOV.U32 R5, RZ, RZ, R9 ;  /* 0x000000ffff054224 */ /* 0x000fca00078e0009 */
[----:B------:R0:W-:Y:S01]  /*f5e0*/  @P4 STG.E.U16 desc[UR50][R4.64+0x1a2], R33 ;  /* 0x0001a22104004986 */ /* 0x0001e2000c101532 */
[----:B------:R-:W-:-:S03]  /*f5f0*/  ISETP.GT.AND P4, PT, R0, 0xd9, PT ;  /* 0x000000d90000780c */ /* 0x000fc60003f84270 */
[----:B------:R-:W-:Y:S01]  /*f600*/  @P2 STG.E.U16 desc[UR50][R2.64+0x1a0], R34 ;  /* 0x0001a02202002986 */ /* 0x000fe2000c101532 */
[C---:B------:R-:W-:Y:S02]  /*f610*/  ISETP.GT.AND P6, PT, R6.reuse, RZ, P4 ;  /* 0x000000ff0600720c */ /* 0x040fe400027c4270 */
[----:B------:R-:W-:Y:S01]  /*f620*/  ISETP.GT.AND P4, PT, R6, 0x8, P4 ;  /* 0x000000080600780c */ /* 0x000fe20002784270 */
[----:B------:R-:W-:Y:S01]  /*f630*/  @P0 STG.E.U16 desc[UR50][R2.64+0x1a2], R35 ;  /* 0x0001a22302000986 */ /* 0x000fe2000c101532 */
[C---:B------:R-:W-:Y:S02]  /*f640*/  ISETP.GT.AND P2, PT, R0.reuse, 0xe1, PT ;  /* 0x000000e10000780c */ /* 0x040fe40003f44270 */
[----:B------:R-:W-:Y:S01]  /*f650*/  ISETP.GT.AND P0, PT, R0, 0xe9, PT ;  /* 0x000000e90000780c */ /* 0x000fe20003f04270 */
[----:B0-----:R-:W-:Y:S02]  /*f660*/  @P1 IMAD.MOV.U32 R4, RZ, RZ, R8 ;  /* 0x000000ffff041224 */ /* 0x001fe400078e0008 */
[----:B------:R-:W-:-:S05]  /*f670*/  @P1 IMAD.MOV.U32 R5, RZ, RZ, R9 ;  /* 0x000000ffff051224 */ /* 0x000fca00078e0009 */
[----:B------:R0:W-:Y:S01]  /*f680*/  @P1 STG.E.U16 desc[UR50][R4.64+0x1b0], R36 ;  /* 0x0001b02404001986 */ /* 0x0001e2000c101532 */
[----:B------:R-:W-:Y:S01]  /*f690*/  ISETP.GT.AND P1, PT, R0, 0xe8, PT ;  /* 0x000000e80000780c */ /* 0x000fe20003f24270 */
[----:B0-----:R-:W-:Y:S02]  /*f6a0*/  @P6 IMAD.MOV.U32 R4, RZ, RZ, R8 ;  /* 0x000000ffff046224 */ /* 0x001fe400078e0008 */
[----:B------:R-:W-:-:S05]  /*f6b0*/  @P6 IMAD.MOV.U32 R5, RZ, RZ, R9 ;  /* 0x000000ffff056224 */ /* 0x000fca00078e0009 */
[----:B------:R0:W-:Y:S01]  /*f6c0*/  @P6 STG.E.U16 desc[UR50][R4.64+0x1b2], R37 ;  /* 0x0001b22504006986 */ /* 0x0001e2000c101532 */
[C---:B------:R-:W-:Y:S02]  /*f6d0*/  ISETP.GT.AND P6, PT, R6.reuse, RZ, P3 ;  /* 0x000000ff0600720c */ /* 0x040fe40001fc4270 */
[C---:B------:R-:W-:Y:S01]  /*f6e0*/  ISETP.GT.AND P3, PT, R6.reuse, 0x8, P3 ;  /* 0x000000080600780c */ /* 0x040fe20001f64270 */
[----:B------:R-:W-:Y:S01]  /*f6f0*/  @P5 STG.E.U16 desc[UR50][R2.64+0x1b0], R38 ;  /* 0x0001b02602005986 */ /* 0x000fe2000c101532 */
[C---:B------:R-:W-:Y:S02]  /*f700*/  ISETP.GT.AND P5, PT, R6.reuse, RZ, P0 ;  /* 0x000000ff0600720c */ /* 0x040fe400007a4270 */
[C---:B------:R-:W-:Y:S01]  /*f710*/  ISETP.GT.AND P0, PT, R6.reuse, 0x8, P0 ;  /* 0x000000080600780c */ /* 0x040fe20000704270 */
[----:B------:R-:W-:Y:S01]  /*f720*/  @P4 STG.E.U16 desc[UR50][R2.64+0x1b2], R39 ;  /* 0x0001b22702004986 */ /* 0x000fe2000c101532 */
[C---:B------:R-:W-:Y:S02]  /*f730*/  ISETP.GT.AND P4, PT, R6.reuse, RZ, P2 ;  /* 0x000000ff0600720c */ /* 0x040fe40001784270 */
[----:B------:R-:W-:-:S03]  /*f740*/  ISETP.GT.AND P2, PT, R6, 0x8, P2 ;  /* 0x000000080600780c */ /* 0x000fc60001744270 */
[----:B0-----:R-:W-:Y:S02]  /*f750*/  @P6 IMAD.MOV.U32 R4, RZ, RZ, R8 ;  /* 0x000000ffff046224 */ /* 0x001fe400078e0008 */
[----:B------:R-:W-:-:S05]  /*f760*/  @P6 IMAD.MOV.U32 R5, RZ, RZ, R9 ;  /* 0x000000ffff056224 */ /* 0x000fca00078e0009 */
[----:B------:R0:W-:Y:S01]  /*f770*/  @P6 STG.E.U16 desc[UR50][R4.64+0x1c0], R24 ;  /* 0x0001c01804006986 */ /* 0x0001e2000c101532 */
[C---:B------:R-:W-:Y:S02]  /*f780*/  ISETP.GT.AND P6, PT, R6.reuse, RZ, P1 ;  /* 0x000000ff0600720c */ /* 0x040fe40000fc4270 */
[----:B------:R-:W-:Y:S01]  /*f790*/  ISETP.GT.AND P1, PT, R6, 0x8, P1 ;  /* 0x000000080600780c */ /* 0x000fe20000f24270 */
[----:B0-----:R-:W-:Y:S02]  /*f7a0*/  @P4 IMAD.MOV.U32 R4, RZ, RZ, R8 ;  /* 0x000000ffff044224 */ /* 0x001fe400078e0008 */
[----:B------:R-:W-:-:S05]  /*f7b0*/  @P4 IMAD.MOV.U32 R5, RZ, RZ, R9 ;  /* 0x000000ffff054224 */ /* 0x000fca00078e0009 */
[----:B------:R0:W-:Y:S04]  /*f7c0*/  @P4 STG.E.U16 desc[UR50][R4.64+0x1c2], R25 ;  /* 0x0001c21904004986 */ /* 0x0001e8000c101532 */
[----:B------:R-:W-:Y:S04]  /*f7d0*/  @P3 STG.E.U16 desc[UR50][R2.64+0x1c0], R26 ;  /* 0x0001c01a02003986 */ /* 0x000fe8000c101532 */
[----:B------:R-:W-:Y:S01]  /*f7e0*/  @P2 STG.E.U16 desc[UR50][R2.64+0x1c2], R27 ;  /* 0x0001c21b02002986 */ /* 0x000fe2000c101532 */
[----:B0-----:R-:W-:Y:S02]  /*f7f0*/  @P6 IMAD.MOV.U32 R4, RZ, RZ, R8 ;  /* 0x000000ffff046224 */ /* 0x001fe400078e0008 */
[----:B------:R-:W-:-:S05]  /*f800*/  @P6 IMAD.MOV.U32 R5, RZ, RZ, R9 ;  /* 0x000000ffff056224 */ /* 0x000fca00078e0009 */
[----:B------:R0:W-:Y:S04]  /*f810*/  @P6 STG.E.U16 desc[UR50][R4.64+0x1d0], R28 ;  /* 0x0001d01c04006986 */ /* 0x0001e8000c101532 */
[----:B------:R4:W-:Y:S04]  /*f820*/  @P5 STG.E.U16 desc[UR50][R8.64+0x1d2], R29 ;  /* 0x0001d21d08005986 */ /* 0x0009e8000c101532 */
[----:B------:R4:W-:Y:S01]  /*f830*/  @P1 STG.E.U16 desc[UR50][R2.64+0x1d0], R30 ;  /* 0x0001d01e02001986 */ /* 0x0009e2000c101532 */
[----:B0-----:R-:W-:Y:S02]  /*f840*/  @P0 IMAD.MOV.U32 R4, RZ, RZ, R2 ;  /* 0x000000ffff040224 */ /* 0x001fe400078e0002 */
[----:B------:R-:W-:-:S05]  /*f850*/  @P0 IMAD.MOV.U32 R5, RZ, RZ, R3 ;  /* 0x000000ffff050224 */ /* 0x000fca00078e0003 */
[----:B------:R4:W-:Y:S02]  /*f860*/  @P0 STG.E.U16 desc[UR50][R4.64+0x1d2], R31 ;  /* 0x0001d21f04000986 */ /* 0x0009e4000c101532 */
.L_x_273:
[----:B------:R-:W-:Y:S05]  /*f870*/  BSYNC B0 ;  /* 0x0000000000007941 */ /* 0x000fea0003800000 */
.L_x_35:
[----:B-12-4-:R-:W-:Y:S01]  /*f880*/  IMAD.U32 R2, RZ, RZ, UR48 ;  /* 0x00000030ff027e24 */ /* 0x016fe2000f8e00ff */
[----:B------:R-:W-:Y:S01]  /*f890*/  ULDC.64 UR4, c[0x0][0x650] ;  /* 0x0001940000047ab9 */ /* 0x000fe20000000a00 */
[----:B0-----:R-:W-:Y:S01]  /*f8a0*/  IMAD.U32 R0, RZ, RZ, UR39 ;  /* 0x00000027ff007e24 */ /* 0x001fe2000f8e00ff */
[----:B------:R0:W-:Y:S01]  /*f8b0*/  SYNCS.ARRIVE.TRANS64.A1T0 RZ, [R152+UR44], RZ ;  /* 0x000000ff98ff79a7 */ /* 0x0001e2000810002c */
[----:B------:R-:W-:Y:S01]  /*f8c0*/  IMAD.U32 R3, RZ, RZ, UR49 ;  /* 0x00000031ff037e24 */ /* 0x000fe2000f8e00ff */
[C---:B------:R-:W-:Y:S01]  /*f8d0*/  LEA R16, P0, R2.reuse, R16, 0x1 ;  /* 0x0000001002107211 */ /* 0x040fe200078008ff */
[----:B---3-5:R-:W-:Y:S02]  /*f8e0*/  IMAD.MOV.U32 R18, RZ, RZ, -0x1 ;  /* 0xffffffffff127424 */ /* 0x028fe400078e00ff */
[----:B------:R-:W-:Y:S01]  /*f8f0*/  IMAD.MOV.U32 R19, RZ, RZ, -0x1 ;  /* 0xffffffffff137424 */ /* 0x000fe200078e00ff */
[----:B------:R-:W-:Y:S01]  /*f900*/  LEA.HI.X R17, R2, R17, R0, 0x1, P0 ;  /* 0x0000001102117211 */ /* 0x000fe200000f0c00 */
[----:B------:R-:W-:Y:S01]  /*f910*/  IMAD.MOV.U32 R2, RZ, RZ, -0x1 ;  /* 0xffffffffff027424 */ /* 0x000fe200078e00ff */
[----:B------:R-:W-:-:S02]  /*f920*/  ISETP.GE.U32.AND P0, PT, R16, UR4, PT ;  /* 0x0000000410007c0c */ /* 0x000fc4000bf06070 */
[----:B------:R-:W-:Y:S02]  /*f930*/  PRMT R0, RZ, 0x7610, R0 ;  /* 0x00007610ff007816 */ /* 0x000fe40000000000 */
[----:B------:R-:W-:-:S13]  /*f940*/  ISETP.GE.U32.AND.EX P0, PT, R17, UR5, PT, P0 ;  /* 0x0000000511007c0c */ /* 0x000fda000bf06100 */
[----:B0-----:R-:W-:Y:S05]  /*f950*/  @P0 BRA `(.L_x_274) ;  /* 0x00000004008c0947 */ /* 0x001fea0003800000 */
[----:B------:R-:W0:Y:S01]  /*f960*/  S2UR UR7, SR_CTAID.X ;  /* 0x00000000000779c3 */ /* 0x000e220000002500 */
[----:B------:R-:W-:Y:S01]  /*f970*/  ULDC.64 UR4, c[0x0][0x628] ;  /* 0x00018a0000047ab9 */ /* 0x000fe20000000a00 */
[----:B------:R-:W-:Y:S01]  /*f980*/  ULDC UR6, c[0x0][0x150] ;  /* 0x0000540000067ab9 */ /* 0x000fe20000000800 */
[----:B------:R-:W-:Y:S01]  /*f990*/  ISETP.NE.U32.AND P0, PT, RZ, UR4, PT ;  /* 0x00000004ff007c0c */ /* 0x000fe2000bf05070 */
[----:B------:R-:W-:Y:S01]  /*f9a0*/  ULDC UR15, c[0x0][0x630] ;  /* 0x00018c00000f7ab9 */ /* 0x000fe20000000800 */
[C---:B------:R-:W-:Y:S01]  /*f9b0*/  R2UR UR16, R16.reuse ;  /* 0x00000000101072ca */ /* 0x040fe200000e0000 */
[----:B------:R-:W-:Y:S01]  /*f9c0*/  ULDC UR18, c[0x0][0x154] ;  /* 0x0000550000127ab9 */ /* 0x000fe20000000800 */
[----:B------:R-:W-:Y:S01]  /*f9d0*/  ISETP.NE.AND.EX P0, PT, RZ, UR5, PT, P0 ;  /* 0x00000005ff007c0c */ /* 0x000fe2000bf05300 */
[----:B------:R-:W1:Y:S01]  /*f9e0*/  S2UR UR19, SR_CTAID.Y ;  /* 0x00000000001379c3 */ /* 0x000e620000002600 */
[----:B------:R-:W-:Y:S02]  /*f9f0*/  R2UR UR17, R17 ;  /* 0x00000000111172ca */ /* 0x000fe400000e0000 */
[----:B------:R-:W-:-:S02]  /*fa00*/  R2UR UR12, R16 ;  /* 0x00000000100c72ca */ /* 0x000fc400000e0000 */
[----:B------:R-:W-:Y:S02]  /*fa10*/  R2UR UR13, R17 ;  /* 0x00000000110d72ca */ /* 0x000fe400000e0000 */
[----:B0-----:R-:W-:-:S05]  /*fa20*/  I2FP.F32.U32 R0, UR7 ;  /* 0x0000000700007c45 */ /* 0x001fca0008201000 */
[----:B------:R-:W-:-:S04]  /*fa30*/  FMUL R0, R0, UR6 ;  /* 0x0000000600007c20 */ /* 0x000fc80008400000 */
[----:B------:R0:W2:Y:S01]  /*fa40*/  F2I.U32.TRUNC.NTZ R2, R0 ;  /* 0x0000000000027305 */ /* 0x0000a2000020f000 */
[----:B-1----:R-:W-:Y:S05]  /*fa50*/  @!P0 BRA `(.L_x_275) ;  /* 0x0000000000308947 */ /* 0x002fea0003800000 */
        /* <DEDUP_REMOVED lines=12> */
.L_x_275:
[----:B------:R-:W-:Y:S01]  /*fb20*/  USHF.R.U64 UR6, UR12, UR15, UR13 ;  /* 0x0000000f0c067299 */ /* 0x000fe2000800120d */
[----:B0-----:R-:W-:Y:S01]  /*fb30*/  I2FP.F32.U32 R0, UR19 ;  /* 0x0000001300007c45 */ /* 0x001fe20008201000 */
[----:B------:R-:W-:Y:S01]  /*fb40*/  USHF.R.U32.HI UR4, URZ, UR15, UR13 ;  /* 0x0000000f3f047299 */ /* 0x000fe2000801160d */
[----:B--2---:R-:W-:Y:S01]  /*fb50*/  R2UR UR14, R2 ;  /* 0x00000000020e72ca */ /* 0x004fe200000e0000 */
[----:B------:R-:W-:Y:S02]  /*fb60*/  UIADD3 UR9, UP0, URZ, -UR6, URZ ;  /* 0x800000063f097290 */ /* 0x000fe4000ff1e03f */
[----:B------:R-:W-:Y:S01]  /*fb70*/  FMUL R0, R0, UR18 ;  /* 0x0000001200007c20 */ /* 0x000fe20008400000 */
[----:B------:R-:W-:Y:S01]  /*fb80*/  ULDC.64 UR12, c[0x0][0x620] ;  /* 0x00018800000c7ab9 */ /* 0x000fe20000000a00 */
[----:B------:R-:W-:Y:S01]  /*fb90*/  UIADD3.X UR4, URZ, ~UR4, URZ, UP0, !UPT ;  /* 0x800000043f047290 */ /* 0x000fe200087fe43f */
[----:B------:R-:W-:Y:S01]  /*fba0*/  UMOV UR10, UR16 ;  /* 0x00000010000a7c82 */ /* 0x000fe20008000000 */
[----:B------:R-:W-:-:S02]  /*fbb0*/  UMOV UR11, UR17 ;  /* 0x00000011000b7c82 */ /* 0x000fc40008000000 */
[----:B------:R-:W0:Y:S01]  /*fbc0*/  F2I.U32.TRUNC.NTZ R0, R0 ;  /* 0x0000000000007305 */ /* 0x000e22000020f000 */
[----:B------:R-:W-:Y:S02]  /*fbd0*/  UIMAD UR4, UR4, UR12, URZ ;  /* 0x0000000c040472a4 */ /* 0x000fe4000f8e023f */
[----:B------:R-:W-:Y:S02]  /*fbe0*/  UIMAD.WIDE.U32 UR10, UR9, UR12, UR10 ;  /* 0x0000000c090a72a5 */ /* 0x000fe4000f8e000a */
[----:B------:R-:W-:Y:S01]  /*fbf0*/  UIMAD UR9, UR9, UR13, UR4 ;  /* 0x0000000d090972a4 */ /* 0x000fe2000f8e0204 */
[----:B------:R-:W-:Y:S01]  /*fc00*/  ULDC UR22, c[0x0][0x658] ;  /* 0x0001960000167ab9 */ /* 0x000fe20000000800 */
[----:B------:R-:W-:Y:S02]  /*fc10*/  UMOV UR12, 0xffffffff ;  /* 0xffffffff000c7882 */ /* 0x000fe40000000000 */
[----:B------:R-:W-:Y:S01]  /*fc20*/  UIADD3 UR11, UR11, UR9, URZ ;  /* 0x000000090b0b7290 */ /* 0x000fe2000fffe03f */
[----:B------:R-:W-:Y:S01]  /*fc30*/  ULDC UR13, c[0x0][0x618] ;  /* 0x00018600000d7ab9 */ /* 0x000fe20000000800 */
[----:B------:R-:W-:Y:S01]  /*fc40*/  ULDC.64 UR4, c[0x0][0x640] ;  /* 0x0001900000047ab9 */ /* 0x000fe20000000a00 */
[----:B------:R-:W-:Y:S01]  /*fc50*/  USHF.L.U32 UR18, UR12, UR22, URZ ;  /* 0x000000160c127299 */ /* 0x000fe2000800063f */
[----:B------:R-:W-:Y:S01]  /*fc60*/  ISETP.NE.U32.AND P0, PT, RZ, UR4, PT ;  /* 0x00000004ff007c0c */ /* 0x000fe2000bf05070 */
[----:B------:R-:W-:Y:S01]  /*fc70*/  USHF.R.U64 UR12, UR10, UR13, UR11 ;  /* 0x0000000d0a0c7299 */ /* 0x000fe2000800120b */
[----:B0-----:R-:W-:Y:S01]  /*fc80*/  R2UR UR16, R0 ;  /* 0x00000000001072ca */ /* 0x001fe200000e0000 */
[----:B------:R-:W-:Y:S01]  /*fc90*/  USHF.R.U32.HI UR10, URZ, UR13, UR11 ;  /* 0x0000000d3f0a7299 */ /* 0x000fe2000801160b */
[----:B------:R-:W-:Y:S01]  /*fca0*/  ISETP.NE.AND.EX P0, PT, RZ, UR5, PT, P0 ;  /* 0x00000005ff007c0c */ /* 0x000fe2000bf05300 */
[----:B------:R-:W-:Y:S01]  /*fcb0*/  ULDC UR17, c[0x0][0x608] ;  /* 0x0001820000117ab9 */ /* 0x000fe20000000800 */
[----:B------:R-:W-:-:S02]  /*fcc0*/  ULOP3.LUT UR23, URZ, UR18, URZ, 0x33, !UPT ;  /* 0x000000123f177292 */ /* 0x000fc4000f8e333f */
[----:B------:R-:W-:Y:S02]  /*fcd0*/  USHF.R.U64 UR18, UR12, UR17, UR10 ;  /* 0x000000110c127299 */ /* 0x000fe4000800120a */
[----:B------:R-:W-:Y:S01]  /*fce0*/  USHF.R.U32.HI UR10, URZ, UR17, UR10 ;  /* 0x000000113f0a7299 */ /* 0x000fe2000801160a */
[----:B------:R-:W-:Y:S01]  /*fcf0*/  UMOV UR20, 0x1 ;  /* 0x0000000100147882 */ /* 0x000fe20000000000 */
[----:B------:R-:W-:Y:S02]  /*fd00*/  UIADD3 UR14, -UR14, URZ, URZ ;  /* 0x0000003f0e0e7290 */ /* 0x000fe4000fffe13f */
[----:B------:R-:W-:Y:S02]  /*fd10*/  USHF.L.U32 UR13, UR20, UR22, URZ ;  /* 0x00000016140d7299 */ /* 0x000fe4000800063f */
[----:B------:R-:W-:Y:S01]  /*fd20*/  USHF.R.U64 UR20, UR18, UR22, UR10 ;  /* 0x0000001612147299 */ /* 0x000fe2000800120a */
[----:B------:R-:W-:Y:S01]  /*fd30*/  ULDC UR15, c[0x0][0x144] ;  /* 0x00005100000f7ab9 */ /* 0x000fe20000000800 */
[----:B------:R-:W-:Y:S01]  /*fd40*/  ULDC UR8, c[0x0][0x600] ;  /* 0x0001800000087ab9 */ /* 0x000fe20000000800 */
[----:B------:R-:W-:-:S02]  /*fd50*/  UIADD3 UR21, -UR16, URZ, URZ ;  /* 0x0000003f10157290 */ /* 0x000fc4000fffe13f */
[----:B------:R-:W-:Y:S02]  /*fd60*/  USHF.R.U32.HI UR17, URZ, UR22, UR10 ;  /* 0x000000163f117299 */ /* 0x000fe4000801160a */
[----:B------:R-:W-:Y:S02]  /*fd70*/  UIADD3 UR9, UR8, -0x1, URZ ;  /* 0xffffffff08097890 */ /* 0x000fe4000fffe03f */
[----:B------:R-:W-:Y:S01]  /*fd80*/  UIMAD UR22, UR15, UR14, UR7 ;  /* 0x0000000e0f1672a4 */ /* 0x000fe2000f8e0207 */
[----:B------:R-:W-:Y:S01]  /*fd90*/  ULDC UR26, c[0x0][0x148] ;  /* 0x00005200001a7ab9 */ /* 0x000fe20000000800 */
[----:B------:R-:W-:Y:S01]  /*fda0*/  ULDC UR24, c[0x0][0x648] ;  /* 0x0001920000187ab9 */ /* 0x000fe20000000800 */
[----:B------:R-:W-:Y:S01]  /*fdb0*/  ULDC UR25, c[0x0][0x638] ;  /* 0x00018e0000197ab9 */ /* 0x000fe20000000800 */
        /* <DEDUP_REMOVED lines=12> */
.L_x_276:
[----:B------:R-:W-:Y:S01]  /*fe80*/  UISETP.NE.AND UP0, UPT, UR38, URZ, UPT ;  /* 0x0000003f2600728c */ /* 0x000fe2000bf05270 */
[----:B------:R-:W-:Y:S01]  /*fe90*/  IMAD.MOV.U32 R0, RZ, RZ, 0x1 ;  /* 0x00000001ff007424 */ /* 0x000fe200078e00ff */
[----:B------:R-:W-:Y:S01]  /*fea0*/  USHF.R.U64 UR4, UR16, UR24, UR17 ;  /* 0x0000001810047299 */ /* 0x000fe20008001211 */
[----:B------:R-:W-:Y:S01]  /*feb0*/  IMAD.U32 R19, RZ, RZ, UR6 ;  /* 0x00000006ff137e24 */ /* 0x000fe2000f8e00ff */
[----:B------:R-:W-:Y:S02]  /*fec0*/  ULOP3.LUT UR18, UR18, UR23, URZ, 0xc0, !UPT ;  /* 0x0000001712127292 */ /* 0x000fe4000f8ec03f */
[----:B------:R-:W-:Y:S02]  /*fed0*/  UIADD3 UR5, -UR4, URZ, URZ ;  /* 0x0000003f04057290 */ /* 0x000fe4000fffe13f */
[----:B------:R-:W-:Y:S02]  /*fee0*/  ULOP3.LUT UR9, UR12, UR9, URZ, 0xc0, !UPT ;  /* 0x000000090c097292 */ /* 0x000fe4000f8ec03f */
[----:B------:R-:W-:-:S02]  /*fef0*/  UIMAD UR4, UR13, UR4, UR18 ;  /* 0x000000040d0472a4 */ /* 0x000fc4000f8e0212 */
[----:B------:R-:W-:Y:S02]  /*ff00*/  @UP0 UIMAD UR22, UR26, UR21, UR19 ;  /* 0x000000151a1602a4 */ /* 0x000fe4000f8e0213 */
[----:B------:R-:W-:Y:S01]  /*ff10*/  UIMAD UR5, UR5, UR25, UR20 ;  /* 0x00000019050572a4 */ /* 0x000fe2000f8e0214 */
[----:B------:R-:W-:Y:S02]  /*ff20*/  ULDC UR7, c[0x0][0x610] ;  /* 0x0001840000077ab9 */ /* 0x000fe40000000800 */
[----:B------:R-:W-:Y:S02]  /*ff30*/  UIMAD UR4, UR4, UR7, UR22 ;  /* 0x00000007040472a4 */ /* 0x000fe4000f8e0216 */
[----:B------:R-:W-:-:S04]  /*ff40*/  UIMAD UR5, UR5, UR8, UR9 ;  /* 0x00000008050572a4 */ /* 0x000fc8000f8e0209 */
[----:B------:R-:W-:Y:S02]  /*ff50*/  USEL UR7, UR5, UR4, !UP0 ;  /* 0x0000000405077287 */ /* 0x000fe4000c000000 */
[----:B------:R-:W-:-:S04]  /*ff60*/  USEL UR4, UR4, UR5, !UP0 ;  /* 0x0000000504047287 */ /* 0x000fc8000c000000 */
[----:B------:R-:W-:Y:S02]  /*ff70*/  IMAD.U32 R2, RZ, RZ, UR7 ;  /* 0x00000007ff027e24 */ /* 0x000fe4000f8e00ff */
[----:B------:R-:W-:-:S07]  /*ff80*/  IMAD.U32 R18, RZ, RZ, UR4 ;  /* 0x00000004ff127e24 */ /* 0x000fce000f8e00ff */
.L_x_274:
[----:B------:R-:W-:Y:S02]  /*ff90*/  LOP3.LUT P0, RZ, R0, 0xff, RZ, 0xc0, !PT ;  /* 0x000000ff00ff7812 */ /* 0x000fe4000780c0ff */
[----:B------:R-:W-:-:S11]  /*ffa0*/  LOP3.LUT R154, R154, 0x1, RZ, 0x3c, !PT ;  /* 0x000000019a9a7812 */ /* 0x000fd600078e3cff */
[----:B------:R-:W-:Y:S05]  /*ffb0*/  @P0 BRA `(.L_x_277) ;  /* 0xffffff1400e00947 */ /* 0x000fea000383ffff */
[----:B------:R-:W-:Y:S05]  /*ffc0*/  EXIT ;  /* 0x000000000000794d */ /* 0x000fea0003800000 */
.L_x_16:
[----:B------:R-:W-:-:S08]  /*ffd0*/  ISETP.NE.AND P0, PT, RZ, UR6, PT ;  /* 0x00000006ff007c0c */ /* 0x000fd0000bf05270 */
[----:B------:R-:W0:-:S00]  /*ffe0*/  USETMAXREG.DEALLOC.CTAPOOL 0x28 ;  /* 0x00000028000079c8 */ /* 0x000e0000080e0500 */
[----:B------:R-:W-:Y:S05]  /*fff0*/  @P0 EXIT ;  /* 0x000000000000094d */ /* 0x000fea0003800000 */
[----:B0-----:R-:W-:Y:S01]  /*10000*/  LOP3.LUT P0, RZ, R0, 0xff, RZ, 0xc0, !PT ;  /* 0x000000ff00ff7812 */ /* 0x001fe2000780c0ff */
[----:B------:R-:W-:Y:S02]  /*10010*/  IMAD.MOV.U32 R8, RZ, RZ, 0x1 ;  /* 0x00000001ff087424 */ /* 0x000fe400078e00ff */
[----:B------:R-:W-:-:S10]  /*10020*/  IMAD.MOV.U32 R0, RZ, RZ, RZ ;  /* 0x000000ffff007224 */ /* 0x000fd400078e00ff */
[----:B------:R-:W-:Y:S05]  /*10030*/  @!P0 BRA `(.L_x_278) ;  /* 0x0000000c005c8947 */ /* 0x000fea0003800000 */
[----:B------:R-:W0:Y:S01]  /*10040*/  S2R R11, SR_CgaCtaId ;  /* 0x00000000000b7919 */ /* 0x000e220000008800 */
[----:B------:R-:W-:Y:S01]  /*10050*/  LOP3.LUT P0, RZ, R3, 0x1f, RZ, 0xc0, !PT ;  /* 0x0000001f03ff7812 */ /* 0x000fe2000780c0ff */
[----:B------:R-:W-:Y:S01]  /*10060*/  ULDC UR5, c[0x0][0x658] ;  /* 0x0001960000057ab9 */ /* 0x000fe20000000800 */
[----:B------:R-:W-:Y:S01]  /*10070*/  UMOV UR6, 0xffffffff ;  /* 0xffffffff00067882 */ /* 0x000fe20000000000 */
[----:B------:R-:W-:Y:S01]  /*10080*/  BSSY B0, `(.L_x_278) ;  /* 0x00000d2000007945 */ /* 0x000fe20003800000 */
[----:B------:R-:W-:Y:S01]  /*10090*/  USHF.L.U32 UR6, UR6, UR5, URZ ;  /* 0x0000000506067299 */ /* 0x000fe2000800063f */
[C---:B------:R-:W-:Y:S01]  /*100a0*/  ISETP.NE.AND P3, PT, R4.reuse, RZ, PT ;  /* 0x000000ff0400720c */ /* 0x040fe20003f65270 */
[----:B------:R-:W-:Y:S01]  /*100b0*/  IMAD.MOV.U32 R9, RZ, RZ, 0x1 ;  /* 0x00000001ff097424 */ /* 0x000fe200078e00ff */
[----:B------:R-:W-:Y:S01]  /*100c0*/  ISETP.NE.OR P0, PT, R4, RZ, !P0 ;  /* 0x000000ff0400720c */ /* 0x000fe20004705670 */
[----:B------:R-:W-:Y:S01]  /*100d0*/  IMAD.MOV.U32 R8, RZ, RZ, 0x1 ;  /* 0x00000001ff087424 */ /* 0x000fe200078e00ff */
[----:B------:R-:W-:Y:S01]  /*100e0*/  ULDC UR4, c[0x0][0x600] ;  /* 0x0001800000047ab9 */ /* 0x000fe20000000800 */
[----:B------:R-:W-:Y:S01]  /*100f0*/  IMAD.MOV.U32 R0, RZ, RZ, RZ ;  /* 0x000000ffff007224 */ /* 0x000fe200078e00ff */
[----:B------:R-:W-:Y:S01]  /*10100*/  UMOV UR7, 0x1 ;  /* 0x0000000100077882 */ /* 0x000fe20000000000 */
[----:B------:R-:W-:-:S02]  /*10110*/  UIADD3 UR21, UR37, 0x1, URZ ;  /* 0x0000000125157890 */ /* 0x000fc4000fffe03f */
[----:B------:R-:W-:Y:S02]  /*10120*/  ULOP3.LUT UR13, UR40, 0x2, URZ, 0xfc, !UPT ;  /* 0x00000002280d7892 */ /* 0x000fe4000f8efc3f */
[----:B------:R-:W-:Y:S02]  /*10130*/  UIADD3 UR4, UR4, -0x1, URZ ;  /* 0xffffffff04047890 */ /* 0x000fe4000fffe03f */
[----:B------:R-:W-:Y:S02]  /*10140*/  USHF.L.U32 UR5, UR7, UR5, URZ ;  /* 0x0000000507057299 */ /* 0x000fe4000800063f */
[----:B------:R-:W-:Y:S01]  /*10150*/  ULOP3.LUT UR6, URZ, UR6, URZ, 0x33, !UPT ;  /* 0x000000063f067292 */ /* 0x000fe2000f8e333f */
[----:B------:R-:W-:Y:S01]  /*10160*/  ULDC.64 UR30, c[0x0][0x198] ;  /* 0x00006600001e7ab9 */ /* 0x000fe20000000a00 */
[----:B0-----:R-:W-:-:S10]  /*10170*/  LOP3.LUT R11, R11, 0x1, RZ, 0xc0, !PT ;  /* 0x000000010b0b7812 */ /* 0x001fd400078ec0ff */
.L_x_290:
[----:B------:R-:W-:-:S03]  /*10180*/  UMOV UR7, 0xffffffff ;  /* 0xffffffff00077882 */ /* 0x000fc60000000000 */
[----:B------:R-:W-:Y:S05]  /*10190*/  BRA.DIV UR7, `(.L_x_279) ;  /* 0x0000000e07d47947 */ /* 0x000fea000b800000 */
[----:B------:R-:W-:-:S13]  /*101a0*/  ELECT P6, URZ, PT ;  /* 0x00000000003f782f */ /* 0x000fda00038c0000 */
.L_x_301:
[----:B------:R-:W0:Y:S01]  /*101b0*/  LDC R3, c[0x0][0x28c] ;  /* 0x0000a300ff037b82 */ /* 0x000e220000000800 */
[----:B------:R-:W-:Y:S01]  /*101c0*/  BSSY B1, `(.L_x_280) ;  /* 0x0000048000017945 */ /* 0x000fe20003800000 */
[----:B0-----:R-:W-:-:S13]  /*101d0*/  ISETP.LT.OR P6, PT, R3, 0x1, !P6 ;  /* 0x000000010300780c */ /* 0x001fda00077c1670 */
[----:B------:R-:W-:Y:S05]  /*101e0*/  @P6 BRA `(.L_x_281) ;  /* 0x0000000400146947 */ /* 0x000fea0003800000 */
[----:B------:R-:W-:Y:S02]  /*101f0*/  IMAD R3, R2, 0x2, R11 ;  /* 0x0000000202037824 */ /* 0x000fe400078e020b */
[----:B------:R-:W-:Y:S02]  /*10200*/  IMAD.SHL.U32 R18, R18, 0x40, RZ ;  /* 0x0000004012127824 */ /* 0x000fe400078e00ff */
[----:B------:R-:W-:Y:S02]  /*10210*/  IMAD.MOV.U32 R12, RZ, RZ, RZ ;  /* 0x000000ffff0c7224 */ /* 0x000fe400078e00ff */
[----:B------:R-:W-:Y:S02]  /*10220*/  IMAD.U32 R13, RZ, RZ, UR21 ;  /* 0x00000015ff0d7e24 */ /* 0x000fe4000f8e00ff */
[----:B------:R-:W-:Y:S02]  /*10230*/  IMAD.MOV.U32 R2, RZ, RZ, R8 ;  /* 0x000000ffff027224 */ /* 0x000fe400078e0008 */
[----:B------:R-:W-:-:S02]  /*10240*/  IMAD.MOV.U32 R4, RZ, RZ, R0 ;  /* 0x000000ffff047224 */ /* 0x000fc400078e0000 */
[----:B------:R-:W-:-:S07]  /*10250*/  IMAD R6, R3, 0x78, RZ ;  /* 0x0000007803067824 */ /* 0x000fce00078e02ff */
.L_x_285:
[----:B------:R-:W0:Y:S01]  /*10260*/  S2R R10, SR_CgaCtaId ;  /* 0x00000000000a7919 */ /* 0x000e220000008800 */
[----:B------:R-:W-:Y:S01]  /*10270*/  MOV R3, 0x400 ;  /* 0x0000040000037802 */ /* 0x000fe20000000f00 */
[----:B------:R-:W1:Y:S03]  /*10280*/  @!P3 LDC R5, c[0x0][0x500] ;  /* 0x00014000ff05bb82 */ /* 0x000e660000000800 */
[----:B0-----:R-:W-:Y:S02]  /*10290*/  LEA R7, R10, R3, 0x18 ;  /* 0x000000030a077211 */ /* 0x001fe400078ec0ff */
[----:B------:R-:W-:-:S03]  /*102a0*/  SHF.L.U32 R3, R2, 0x1f, RZ ;  /* 0x0000001f02037819 */ /* 0x000fc600000006ff */
[----:B------:R-:W-:-:S04]  /*102b0*/  IMAD R10, R4, 0x8, R7 ;  /* 0x00000008040a7824 */ /* 0x000fc800078e0207 */
[----:B------:R-:W0:Y:S02]  /*102c0*/  SYNCS.PHASECHK.TRANS64.TRYWAIT P1, [R10+URZ+0x10], R3 ;  /* 0x000010030a0075a7 */ /* 0x000e24000802017f */
[----:B01----:R-:W-:Y:S05]  /*102d0*/  @!P1 BRA `(.L_x_282) ;  /* 0x0000000c00a49947 */ /* 0x003fea0003800000 */
.L_x_302:
[----:B------:R-:W-:Y:S01]  /*102e0*/  UPRMT UR7, UR13, 0x9910, URZ ;  /* 0x000099100d077896 */ /* 0x000fe2000800003f */
[----:B------:R1:W-:Y:S03]  /*102f0*/  @!P3 SYNCS.ARRIVE.TRANS64 RZ, [R10+URZ], R5 ;  /* 0x000000050affb9a7 */ /* 0x0003e6000800003f */
[----:B------:R-:W-:-:S06]  /*10300*/  UISETP.NE.AND UP0, UPT, UR7, 0x2, UPT ;  /* 0x000000020700788c */ /* 0x000fcc000bf05270 */
[----:B------:R-:W-:-:S13]  /*10310*/  PLOP3.LUT P1, PT, PT, PT, UP0, 0x80, 0x0 ;  /* 0x000000000000781c */ /* 0x000fda0003f2f008 */
[----:B-1----:R-:W-:Y:S05]  /*10320*/  @P1 BRA `(.L_x_283) ;  /* 0x0000000000041947 */ /* 0x002fea0003800000 */
[----:B------:R-:W-:Y:S01]  /*10330*/  BPT.TRAP 0x1 ;  /* 0x000000040000795c */ /* 0x000fe20000300000 */
.L_x_283:
[----:B------:R-:W-:Y:S05]  /*10340*/  @P0 BRA `(.L_x_284) ;  /* 0x0000000000040947 */ /* 0x000fea0003800000 */
[----:B------:R-:W-:Y:S01]  /*10350*/  BPT.TRAP 0x1 ;  /* 0x000000040000795c */ /* 0x000fe20000300000 */
.L_x_284:
[----:B0-----:R-:W-:Y:S01]  /*10360*/  IMAD R3, R4, 0x4, R11 ;  /* 0x0000000404037824 */ /* 0x001fe200078e020b */
[----:B------:R-:W-:Y:S01]  /*10370*/  R2UR UR34, R12 ;  /* 0x000000000c2272ca */ /* 0x000fe200000e0000 */
[--C-:B------:R-:W-:Y:S01]  /*10380*/  IMAD R5, R4, 0x4000, R7.reuse ;  /* 0x0000400004057824 */ /* 0x100fe200078e0207 */
[----:B------:R-:W-:Y:S01]  /*10390*/  R2UR UR33, R10 ;  /* 0x000000000a2172ca */ /* 0x000fe200000e0000 */
[----:B------:R-:W-:Y:S01]  /*103a0*/  IMAD R3, R3, 0x1e00, RZ ;  /* 0x00001e0003037824 */ /* 0x000fe200078e02ff */
[----:B------:R-:W-:Y:S01]  /*103b0*/  R2UR UR36, R19 ;  /* 0x00000000132472ca */ /* 0x000fe200000e0000 */
[----:B------:R-:W-:Y:S01]  /*103c0*/  VIADD R13, R13, 0xffffffff ;  /* 0xffffffff0d0d7836 */ /* 0x000fe20000000000 */
[----:B------:R-:W-:Y:S01]  /*103d0*/  R2UR UR24, R5 ;  /* 0x00000000051872ca */ /* 0x000fe200000e0000 */
[----:B------:R-:W-:Y:S01]  /*103e0*/  IMAD R3, R3, 0x2, R7 ;  /* 0x0000000203037824 */ /* 0x000fe200078e0207 */
[----:B------:R-:W-:Y:S01]  /*103f0*/  R2UR UR35, R18 ;  /* 0x00000000122372ca */ /* 0x000fe200000e0000 */
[----:B------:R-:W-:Y:S01]  /*10400*/  UIADD3 UR14, UP0, UR30, 0xf0, URZ ;  /* 0x000000f01e0e7890 */ /* 0x000fe2000ff1e03f */
[----:B------:R-:W-:Y:S01]  /*10410*/  R2UR UR19, R6 ;  /* 0x00000000061372ca */ /* 0x000fe200000e0000 */
[----:B------:R-:W-:Y:S01]  /*10420*/  UIADD3 UR42, UP1, UR30, 0x1f0, URZ ;  /* 0x000001f01e2a7890 */ /* 0x000fe2000ff3e03f */
[----:B------:R-:W-:Y:S01]  /*10430*/  R2UR UR8, R3 ;  /* 0x00000000030872ca */ /* 0x000fe200000e0000 */
[----:B------:R-:W-:Y:S01]  /*10440*/  UIADD3.X UR15, URZ, UR31, URZ, UP0, !UPT ;  /* 0x0000001f3f0f7290 */ /* 0x000fe200087fe43f */
[----:B------:R-:W-:Y:S01]  /*10450*/  ISETP.GT.AND P2, PT, R13, 0x1, PT ;  /* 0x000000010d00780c */ /* 0x000fe20003f44270 */
[----:B------:R-:W-:Y:S01]  /*10460*/  UIADD3 UR26, UR34, 0x40, URZ ;  /* 0x00000040221a7890 */ /* 0x000fe2000fffe03f */
[----:B------:R-:W-:Y:S01]  /*10470*/  VIADD R4, R4, 0x1 ;  /* 0x0000000104047836 */ /* 0x000fe20000000000 */
[----:B------:R-:W-:Y:S01]  /*10480*/  UIADD3.X UR43, URZ, UR31, URZ, UP1, !UPT ;  /* 0x0000001f3f2b7290 */ /* 0x000fe20008ffe43f */
[----:B------:R-:W-:Y:S01]  /*10490*/  VIADD R12, R12, 0x80 ;  /* 0x000000800c0c7836 */ /* 0x000fe20000000000 */
[----:B------:R-:W-:-:S02]  /*104a0*/  UIADD3 UR32, UR24, 0x100, URZ ;  /* 0x0000010018207890 */ /* 0x000fc4000fffe03f */
[----:B------:R-:W-:Y:S01]  /*104b0*/  UIADD3 UR24, UR24, 0x2100, URZ ;  /* 0x0000210018187890 */ /* 0x000fe2000fffe03f */
[----:B------:R-:W-:Y:S01]  /*104c0*/  ISETP.NE.AND P1, PT, R4, 0x2, PT ;  /* 0x000000020400780c */ /* 0x000fe20003f25270 */
[----:B------:R-:W-:Y:S01]  /*104d0*/  UMOV UR22, 0x0 ;  /* 0x0000000000167882 */ /* 0x000fe20000000000 */
[----:B------:R-:W-:Y:S01]  /*104e0*/  UMOV UR23, 0x10000000 ;  /* 0x1000000000177882 */ /* 0x000fe20000000000 */
[----:B------:R-:W-:Y:S01]  /*104f0*/  UIADD3 UR16, UR8, 0x8100, URZ ;  /* 0x0000810008107890 */ /* 0x000fe2000fffe03f */
[----:B------:R-:W-:Y:S01]  /*10500*/  SEL R3, RZ, 0x1, P1 ;  /* 0x00000001ff037807 */ /* 0x000fe20000800000 */
[----:B------:R-:W-:Y:S01]  /*10510*/  UIADD3 UR8, UR8, 0xf900, URZ ;  /* 0x0000f90008087890 */ /* 0x000fe2000fffe03f */
[----:B------:R0:W-:Y:S01]  /*10520*/  UTMALDG.3D [UR32], [UR14], desc[UR22] ;  /* 0x000016200e0075b4 */ /* 0x0001e20008011000 */
[----:B------:R-:W-:Y:S01]  /*10530*/  UMOV UR25, UR33 ;  /* 0x0000002100197c82 */ /* 0x000fe20008000000 */
[----:B------:R-:W-:Y:S01]  /*10540*/  UMOV UR28, UR36 ;  /* 0x00000024001c7c82 */ /* 0x000fe20008000000 */
[----:B------:R-:W-:Y:S01]  /*10550*/  UMOV UR27, UR35 ;  /* 0x00000023001b7c82 */ /* 0x000fe20008000000 */
[----:B------:R-:W-:Y:S01]  /*10560*/  UMOV UR7, 0x30000 ;  /* 0x0003000000077882 */ /* 0x000fe20000000000 */
[----:B------:R-:W-:Y:S01]  /*10570*/  UMOV UR17, UR33 ;  /* 0x0000002100117c82 */ /* 0x000fe20008000000 */
[----:B------:R-:W-:Y:S01]  /*10580*/  UMOV UR18, UR34 ;  /* 0x0000002200127c82 */ /* 0x000fe20008000000 */
[----:B------:R-:W-:Y:S01]  /*10590*/  UMOV UR20, UR36 ;  /* 0x0000002400147c82 */ /* 0x000fe20008000000 */
[----:B------:R-:W-:Y:S01]  /*105a0*/  UMOV UR9, UR33 ;  /* 0x0000002100097c82 */ /* 0x000fe20008000000 */
[----:B------:R-:W-:Y:S01]  /*105b0*/  UMOV UR11, UR19 ;  /* 0x00000013000b7c82 */ /* 0x000fe20008000000 */
[----:B------:R-:W-:Y:S01]  /*105c0*/  UMOV UR12, UR36 ;  /* 0x00000024000c7c82 */ /* 0x000fe20008000000 */
[----:B------:R0:W-:Y:S01]  /*105d0*/  UTMALDG.3D [UR24], [UR14], desc[UR22] ;  /* 0x000016180e0075b4 */ /* 0x0001e20008011000 */
[----:B------:R-:W-:Y:S01]  /*105e0*/  UMOV UR10, UR26 ;  /* 0x0000001a000a7c82 */ /* 0x000fe20008000000 */
[----:B------:R-:W-:-:S02]  /*105f0*/  LOP3.LUT R2, R2, R3, RZ, 0x3c, !PT ;  /* 0x0000000302027212 */ /* 0x000fc400078e3cff */
[----:B------:R-:W-:Y:S01]  /*10600*/  SEL R4, R4, RZ, P1 ;  /* 0x000000ff04047207 */ /* 0x000fe20000800000 */
[----:B------:R0:W-:Y:S01]  /*10610*/  UTMALDG.3D.MULTICAST [UR16], [UR42], UR7, desc[UR22] ;  /* 0x000016102a0073b4 */ /* 0x0001e20008011807 */
[----:B------:R0:W-:Y:S02]  /*10620*/  UTMALDG.3D.MULTICAST [UR8], [UR42], UR7, desc[UR22] ;  /* 0x000016082a0073b4 */ /* 0x0001e40008011807 */
[----:B0-----:R-:W-:Y:S05]  /*10630*/  @P2 BRA `(.L_x_285) ;  /* 0xfffffffc00082947 */ /* 0x001fea000383ffff */
.L_x_281:
[----:B------:R-:W-:Y:S05]  /*10640*/  BSYNC B1 ;  /* 0x0000000000017941 */ /* 0x000fea0003800000 */
.L_x_280:
[----:B------:R-:W-:Y:S01]  /*10650*/  LOP3.LUT P4, RZ, R9, 0xff, RZ, 0xc0, !PT ;  /* 0x000000ff09ff7812 */ /* 0x000fe2000788c0ff */
[----:B------:R-:W-:Y:S01]  /*10660*/  VIADD R0, R0, UR37 ;  /* 0x0000002500007c36 */ /* 0x000fe20008000000 */
[----:B------:R-:W-:Y:S01]  /*10670*/  ULDC.64 UR8, c[0x0][0x650] ;  /* 0x0001940000087ab9 */ /* 0x000fe20000000a00 */
[----:B------:R-:W-:Y:S01]  /*10680*/  BSSY B1, `(.L_x_286) ;  /* 0x000006f000017945 */ /* 0x000fe20003800000 */
[----:B------:R-:W-:Y:S01]  /*10690*/  IMAD.MOV.U32 R18, RZ, RZ, -0x1 ;  /* 0xffffffffff127424 */ /* 0x000fe200078e00ff */
[----:B------:R-:W-:Y:S01]  /*106a0*/  PRMT R9, RZ, 0x7610, R9 ;  /* 0x00007610ff097816 */ /* 0x000fe20000000009 */
[----:B------:R-:W-:Y:S01]  /*106b0*/  IMAD.MOV.U32 R19, RZ, RZ, -0x1 ;  /* 0xffffffffff137424 */ /* 0x000fe200078e00ff */
[C---:B------:R-:W-:Y:S02]  /*106c0*/  ISETP.GT.U32.AND P1, PT, R0.reuse, 0x1, PT ;  /* 0x000000010000780c */ /* 0x040fe40003f24070 */
[----:B------:R-:W-:Y:S02]  /*106d0*/  SHF.R.U32.HI R2, RZ, 0x1, R0 ;  /* 0x00000001ff027819 */ /* 0x000fe40000011600 */
[----:B------:R-:W-:-:S02]  /*106e0*/  LOP3.LUT R0, R0, 0x1, RZ, 0xc0, !PT ;  /* 0x0000000100007812 */ /* 0x000fc400078ec0ff */
[----:B------:R-:W0:Y:S01]  /*106f0*/  @P4 S2R R4, SR_CgaCtaId ;  /* 0x0000000000044919 */ /* 0x000e220000008800 */
[----:B------:R-:W-:Y:S02]  /*10700*/  @P4 MOV R3, 0x400 ;  /* 0x0000040000034802 */ /* 0x000fe40000000f00 */
[----:B------:R-:W-:-:S04]  /*10710*/  LOP3.LUT R2, R2, 0x1, RZ, 0xc0, !PT ;  /* 0x0000000102027812 */ /* 0x000fc800078ec0ff */
[----:B------:R-:W-:Y:S02]  /*10720*/  ISETP.NE.U32.AND P2, PT, R2, 0x1, PT ;  /* 0x000000010200780c */ /* 0x000fe40003f45070 */
[----:B0-----:R-:W-:Y:S01]  /*10730*/  @P4 LEA R3, R4, R3, 0x18 ;  /* 0x0000000304034211 */ /* 0x001fe200078ec0ff */
[----:B------:R-:W-:-:S03]  /*10740*/  IMAD.U32 R4, RZ, RZ, UR37 ;  /* 0x00000025ff047e24 */ /* 0x000fc6000f8e00ff */
[----:B------:R0:W-:Y:S01]  /*10750*/  @P4 SYNCS.ARRIVE.TRANS64.A1T0 RZ, [R3+URZ+0x58], RZ ;  /* 0x000058ff03ff49a7 */ /* 0x0001e2000810003f */
[----:B------:R-:W-:Y:S02]  /*10760*/  IADD3 R16, P4, R16, UR48, RZ ;  /* 0x0000003010107c10 */ /* 0x000fe4000ff9e0ff */
[----:B------:R-:W-:Y:S02]  /*10770*/  ISETP.LT.U32.AND P1, PT, R4, 0x2, P1 ;  /* 0x000000020400780c */ /* 0x000fe40000f21070 */
[----:B------:R-:W-:Y:S02]  /*10780*/  IADD3.X R17, R17, UR39, RZ, P4, !PT ;  /* 0x0000002711117c10 */ /* 0x000fe4000a7fe4ff */
[----:B------:R-:W-:Y:S02]  /*10790*/  ISETP.GE.U32.AND P4, PT, R16, UR8, PT ;  /* 0x0000000810007c0c */ /* 0x000fe4000bf86070 */
[----:B0-----:R-:W-:Y:S02]  /*107a0*/  SEL R3, RZ, 0x1, !P1 ;  /* 0x00000001ff037807 */ /* 0x001fe40004800000 */
[----:B------:R-:W-:-:S02]  /*107b0*/  ISETP.GE.U32.AND.EX P1, PT, R17, UR9, PT, P4 ;  /* 0x0000000911007c0c */ /* 0x000fc4000bf26140 */
[----:B------:R-:W-:-:S04]  /*107c0*/  ISETP.GT.U32.AND P2, PT, R4, 0x1, !P2 ;  /* 0x000000010400780c */ /* 0x000fc80005744070 */
[----:B------:R-:W-:-:S04]  /*107d0*/  SEL R2, RZ, 0x1, !P2 ;  /* 0x00000001ff027807 */ /* 0x000fc80005000000 */
[--C-:B------:R-:W-:Y:S01]  /*107e0*/  LOP3.LUT R8, R2, R8, R3.reuse, 0x96, !PT ;  /* 0x0000000802087212 */ /* 0x100fe200078e9603 */
[----:B------:R-:W-:Y:S01]  /*107f0*/  IMAD.MOV.U32 R2, RZ, RZ, -0x1 ;  /* 0xffffffffff027424 */ /* 0x000fe200078e00ff */
[----:B------:R-:W-:Y:S01]  /*10800*/  PRMT R3, RZ, 0x7610, R3 ;  /* 0x00007610ff037816 */ /* 0x000fe20000000003 */
[----:B------:R-:W-:Y:S06]  /*10810*/  @P1 BRA `(.L_x_287) ;  /* 0x0000000400541947 */ /* 0x000fec0003800000 */
[----:B------:R-:W0:Y:S01]  /*10820*/  S2UR UR7, SR_CTAID.X ;  /* 0x00000000000779c3 */ /* 0x000e220000002500 */
[----:B------:R-:W-:Y:S01]  /*10830*/  ULDC.64 UR8, c[0x0][0x628] ;  /* 0x00018a0000087ab9 */ /* 0x000fe20000000a00 */
[----:B------:R-:W-:Y:S01]  /*10840*/  ULDC UR10, c[0x0][0x150] ;  /* 0x00005400000a7ab9 */ /* 0x000fe20000000800 */
[----:B------:R-:W-:Y:S01]  /*10850*/  ISETP.NE.U32.AND P1, PT, RZ, UR8, PT ;  /* 0x00000008ff007c0c */ /* 0x000fe2000bf25070 */
[----:B------:R-:W-:Y:S01]  /*10860*/  ULDC UR11, c[0x0][0x630] ;  /* 0x00018c00000b7ab9 */ /* 0x000fe20000000800 */
[----:B------:R-:W-:Y:S01]  /*10870*/  ULDC UR14, c[0x0][0x154] ;  /* 0x00005500000e7ab9 */ /* 0x000fe20000000800 */
[----:B------:R-:W-:Y:S01]  /*10880*/  IMAD.MOV.U32 R2, RZ, RZ, R16 ;  /* 0x000000ffff027224 */ /* 0x000fe200078e0010 */
[----:B------:R-:W-:Y:S01]  /*10890*/  ISETP.NE.AND.EX P1, PT, RZ, UR9, PT, P1 ;  /* 0x00000009ff007c0c */ /* 0x000fe2000bf25310 */
[----:B------:R-:W1:Y:S01]  /*108a0*/  S2UR UR12, SR_CTAID.Y ;  /* 0x00000000000c79c3 */ /* 0x000e620000002600 */
[----:B0-----:R-:W-:-:S05]  /*108b0*/  I2FP.F32.U32 R3, UR7 ;  /* 0x0000000700037c45 */ /* 0x001fca0008201000 */
[----:B------:R-:W-:Y:S01]  /*108c0*/  FMUL R10, R3, UR10 ;  /* 0x0000000a030a7c20 */ /* 0x000fe20008400000 */
[----:B------:R-:W-:-:S05]  /*108d0*/  IMAD.MOV.U32 R3, RZ, RZ, R17 ;  /* 0x000000ffff037224 */ /* 0x000fca00078e0011 */
[----:B------:R-:W-:Y:S05]  /*108e0*/  @!P1 BRA `(.L_x_288) ;  /* 0x0000000000289947 */ /* 0x000fea0003800000 */
[----:B------:R-:W-:Y:S02]  /*108f0*/  ULDC UR10, c[0x0][0x634] ;  /* 0x00018d00000a7ab9 */ /* 0x000fe40000000800 */
[----:B------:R-:W-:-:S05]  /*10900*/  IADD3 R7, P1, R16, UR10, RZ ;  /* 0x0000000a10077c10 */ /* 0x000fca000ff3e0ff */
[----:B------:R-:W-:-:S04]  /*10910*/  IMAD.X R13, RZ, RZ, R17, P1 ;  /* 0x000000ffff0d7224 */ /* 0x000fc800008e0611 */
[----:B------:R-:W-:-:S04]  /*10920*/  IMAD.WIDE.U32 R4, R13, UR8, RZ ;  /* 0x000000080d047c25 */ /* 0x000fc8000f8e00ff */
[----:B------:R-:W-:-:S04]  /*10930*/  IMAD.WIDE.U32 R4, P1, R7, UR9, R4 ;  /* 0x0000000907047c25 */ /* 0x000fc8000f820004 */
[----:B------:R-:W-:-:S04]  /*10940*/  IMAD.WIDE.U32 R6, R7, UR8, RZ ;  /* 0x0000000807067c25 */ /* 0x000fc8000f8e00ff */
[----:B------:R-:W-:Y:S01]  /*10950*/  IMAD.X R3, RZ, RZ, RZ, P1 ;  /* 0x000000ffff037224 */ /* 0x000fe200008e06ff */
[----:B------:R-:W-:Y:S01]  /*10960*/  IADD3 RZ, P1, R7, R4, RZ ;  /* 0x0000000407ff7210 */ /* 0x000fe20007f3e0ff */
[----:B------:R-:W-:-:S04]  /*10970*/  IMAD.MOV.U32 R2, RZ, RZ, R5 ;  /* 0x000000ffff027224 */ /* 0x000fc800078e0005 */
[----:B------:R-:W-:-:S08]  /*10980*/  IMAD.WIDE.U32.X R2, R13, UR9, R2, P1 ;  /* 0x000000090d027c25 */ /* 0x000fd000088e0402 */
.L_x_288:
[--C-:B------:R-:W-:Y:S01]  /*10990*/  SHF.R.U64 R19, R2, UR11, R3.reuse ;  /* 0x0000000b02137c19 */ /* 0x100fe20008001203 */
[----:B------:R-:W0:Y:S01]  /*109a0*/  F2I.U32.TRUNC.NTZ R10, R10 ;  /* 0x0000000a000a7305 */ /* 0x000e22000020f000 */
[----:B------:R-:W-:Y:S01]  /*109b0*/  SHF.R.U32.HI R2, RZ, UR11, R3 ;  /* 0x0000000bff027c19 */ /* 0x000fe20008011603 */
[----:B------:R-:W-:Y:S01]  /*109c0*/  ULDC.64 UR8, c[0x0][0x620] ;  /* 0x0001880000087ab9 */ /* 0x000fe20000000a00 */
[----:B------:R-:W-:Y:S01]  /*109d0*/  IADD3 R5, P1, RZ, -R19, RZ ;  /* 0x80000013ff057210 */ /* 0x000fe20007f3e0ff */
[----:B------:R-:W-:Y:S01]  /*109e0*/  ULDC UR11, c[0x0][0x658] ;  /* 0x00019600000b7ab9 */ /* 0x000fe20000000800 */
[----:B-1----:R-:W-:Y:S01]  /*109f0*/  I2FP.F32.U32 R4, UR12 ;  /* 0x0000000c00047c45 */ /* 0x002fe20008201000 */
[----:B------:R-:W-:Y:S02]  /*10a00*/  ULDC UR16, c[0x0][0x648] ;  /* 0x0001920000107ab9 */ /* 0x000fe40000000800 */
[----:B------:R-:W-:Y:S02]  /*10a10*/  IMAD.X R2, RZ, RZ, ~R2, P1 ;  /* 0x000000ffff027224 */ /* 0x000fe400008e0e02 */
[----:B------:R-:W-:Y:S01]  /*10a20*/  FMUL R6, R4, UR14 ;  /* 0x0000000e04067c20 */ /* 0x000fe20008400000 */
[----:B------:R-:W-:Y:S01]  /*10a30*/  ULDC.64 UR14, c[0x0][0x640] ;  /* 0x00019000000e7ab9 */ /* 0x000fe20000000a00 */
[----:B------:R-:W-:Y:S01]  /*10a40*/  IMAD R4, R2, UR8, RZ ;  /* 0x0000000802047c24 */ /* 0x000fe2000f8e02ff */
[----:B------:R-:W-:Y:S01]  /*10a50*/  ISETP.NE.U32.AND P1, PT, RZ, UR14, PT ;  /* 0x0000000eff007c0c */ /* 0x000fe2000bf25070 */
[C---:B------:R-:W-:Y:S01]  /*10a60*/  IMAD.WIDE.U32 R2, R5.reuse, UR8, R16 ;  /* 0x0000000805027c25 */ /* 0x040fe2000f8e0010 */
[----:B0-----:R-:W-:Y:S01]  /*10a70*/  R2UR UR8, R10 ;  /* 0x000000000a0872ca */ /* 0x001fe200000e0000 */
[----:B------:R-:W0:Y:S01]  /*10a80*/  F2I.U32.TRUNC.NTZ R6, R6 ;  /* 0x0000000600067305 */ /* 0x000e22000020f000 */
[----:B------:R-:W1:Y:S01]  /*10a90*/  LDC R10, c[0x0][0x610] ;  /* 0x00018400ff0a7b82 */ /* 0x000e620000000800 */
[----:B------:R-:W-:Y:S01]  /*10aa0*/  IMAD R5, R5, UR9, R4 ;  /* 0x0000000905057c24 */ /* 0x000fe2000f8e0204 */
[----:B------:R-:W-:Y:S01]  /*10ab0*/  ULDC UR9, c[0x0][0x618] ;  /* 0x0001860000097ab9 */ /* 0x000fe20000000800 */
[----:B------:R-:W-:-:S02]  /*10ac0*/  ISETP.NE.AND.EX P1, PT, RZ, UR15, PT, P1 ;  /* 0x0000000fff007c0c */ /* 0x000fc4000bf25310 */
[----:B------:R-:W-:-:S05]  /*10ad0*/  IMAD.IADD R3, R3, 0x1, R5 ;  /* 0x0000000103037824 */ /* 0x000fca00078e0205 */
[--C-:B------:R-:W-:Y:S02]  /*10ae0*/  SHF.R.U64 R12, R2, UR9, R3.reuse ;  /* 0x00000009020c7c19 */ /* 0x100fe40008001203 */
[----:B------:R-:W-:Y:S01]  /*10af0*/  SHF.R.U32.HI R3, RZ, UR9, R3 ;  /* 0x00000009ff037c19 */ /* 0x000fe20008011603 */
[----:B------:R-:W-:Y:S01]  /*10b00*/  ULDC UR9, c[0x0][0x608] ;  /* 0x0001820000097ab9 */ /* 0x000fe20000000800 */
[----:B0-----:R-:W-:Y:S02]  /*10b10*/  R2UR UR10, R6 ;  /* 0x00000000060a72ca */ /* 0x001fe400000e0000 */
[--C-:B------:R-:W-:Y:S02]  /*10b20*/  SHF.R.U64 R14, R12, UR9, R3.reuse ;  /* 0x000000090c0e7c19 */ /* 0x100fe40008001203 */
[----:B------:R-:W-:Y:S01]  /*10b30*/  SHF.R.U32.HI R3, RZ, UR9, R3 ;  /* 0x00000009ff037c19 */ /* 0x000fe20008011603 */
[----:B------:R-:W-:-:S03]  /*10b40*/  UIADD3 UR9, -UR8, URZ, URZ ;  /* 0x0000003f08097290 */ /* 0x000fc6000fffe13f */
[--C-:B------:R-:W-:Y:S01]  /*10b50*/  SHF.R.U64 R15, R14, UR11, R3.reuse ;  /* 0x0000000b0e0f7c19 */ /* 0x100fe20008001203 */
[----:B------:R-:W-:Y:S01]  /*10b60*/  ULDC UR8, c[0x0][0x144] ;  /* 0x0000510000087ab9 */ /* 0x000fe20000000800 */
[----:B------:R-:W-:-:S03]  /*10b70*/  SHF.R.U32.HI R3, RZ, UR11, R3 ;  /* 0x0000000bff037c19 */ /* 0x000fc60008011603 */
[----:B------:R-:W-:Y:S01]  /*10b80*/  IMAD.MOV.U32 R2, RZ, RZ, R15 ;  /* 0x000000ffff027224 */ /* 0x000fe200078e000f */
[----:B------:R-:W-:Y:S06]  /*10b90*/  @!P1 BRA `(.L_x_289) ;  /* 0x0000000000289947 */ /* 0x000fec0003800000 */
        /* <DEDUP_REMOVED lines=10> */
.L_x_289:
[----:B------:R-:W-:Y:S01]  /*10c40*/  UISETP.NE.AND UP0, UPT, UR38, URZ, UPT ;  /* 0x0000003f2600728c */ /* 0x000fe2000bf05270 */
[----:B------:R-:W-:Y:S01]  /*10c50*/  SHF.R.U64 R3, R2, UR16, R3 ;  /* 0x0000001002037c19 */ /* 0x000fe20008001203 */
[----:B------:R-:W-:Y:S01]  /*10c60*/  UIADD3 UR10, -UR10, URZ, URZ ;  /* 0x0000003f0a0a7290 */ /* 0x000fe2000fffe13f */
[----:B------:R-:W-:Y:S01]  /*10c70*/  LOP3.LUT R2, R14, UR6, RZ, 0xc0, !PT ;  /* 0x000000060e027c12 */ /* 0x000fe2000f8ec0ff */
[----:B------:R-:W-:Y:S01]  /*10c80*/  UIMAD UR7, UR8, UR9, UR7 ;  /* 0x00000009080772a4 */ /* 0x000fe2000f8e0207 */
[----:B------:R-:W-:Y:S01]  /*10c90*/  LOP3.LUT R5, R12, UR4, RZ, 0xc0, !PT ;  /* 0x000000040c057c12 */ /* 0x000fe2000f8ec0ff */
[----:B------:R-:W-:Y:S01]  /*10ca0*/  IMAD.MOV R4, RZ, RZ, -R3 ;  /* 0x000000ffff047224 */ /* 0x000fe200078e0a03 */
[----:B------:R-:W-:Y:S01]  /*10cb0*/  ULDC UR8, c[0x0][0x148] ;  /* 0x0000520000087ab9 */ /* 0x000fe20000000800 */
[----:B------:R-:W-:Y:S01]  /*10cc0*/  IMAD R3, R3, UR5, R2 ;  /* 0x0000000503037c24 */ /* 0x000fe2000f8e0202 */
[----:B------:R-:W-:Y:S02]  /*10cd0*/  PLOP3.LUT P1, PT, PT, PT, UP0, 0x80, 0x0 ;  /* 0x000000000000781c */ /* 0x000fe40003f2f008 */
[----:B------:R-:W-:-:S03]  /*10ce0*/  @UP0 UIMAD UR7, UR8, UR10, UR12 ;  /* 0x0000000a080702a4 */ /* 0x000fc6000f8e020c */
[----:B------:R-:W-:Y:S02]  /*10cf0*/  ULDC UR8, c[0x0][0x638] ;  /* 0x00018e0000087ab9 */ /* 0x000fe40000000800 */
[----:B------:R-:W-:Y:S02]  /*10d00*/  IMAD R2, R4, UR8, R15 ;  /* 0x0000000804027c24 */ /* 0x000fe4000f8e020f */
[----:B-1----:R-:W-:Y:S01]  /*10d10*/  IMAD R10, R3, R10, UR7 ;  /* 0x00000007030a7e24 */ /* 0x002fe2000f8e020a */
[----:B------:R-:W-:Y:S01]  /*10d20*/  ULDC UR7, c[0x0][0x600] ;  /* 0x0001800000077ab9 */ /* 0x000fe20000000800 */
[----:B------:R-:W-:Y:S02]  /*10d30*/  IMAD.MOV.U32 R3, RZ, RZ, 0x1 ;  /* 0x00000001ff037424 */ /* 0x000fe400078e00ff */
[----:B------:R-:W-:-:S05]  /*10d40*/  IMAD R5, R2, UR7, R5 ;  /* 0x0000000702057c24 */ /* 0x000fca000f8e0205 */
[----:B------:R-:W-:Y:S02]  /*10d50*/  SEL R2, R5, R10, !P1 ;  /* 0x0000000a05027207 */ /* 0x000fe40004800000 */
[----:B------:R-:W-:-:S07]  /*10d60*/  SEL R18, R10, R5, !P1 ;  /* 0x000000050a127207 */ /* 0x000fce0004800000 */
.L_x_287:
[----:B------:R-:W-:Y:S05]  /*10d70*/  BSYNC B1 ;  /* 0x0000000000017941 */ /* 0x000fea0003800000 */
.L_x_286:
[----:B------:R-:W-:-:S13]  /*10d80*/  LOP3.LUT P1, RZ, R3, 0xff, RZ, 0xc0, !PT ;  /* 0x000000ff03ff7812 */ /* 0x000fda000782c0ff */
[----:B------:R-:W-:Y:S05]  /*10d90*/  @P1 BRA `(.L_x_290) ;  /* 0xfffffff000f81947 */ /* 0x000fea000383ffff */
[----:B------:R-:W-:Y:S05]  /*10da0*/  BSYNC B0 ;  /* 0x0000000000007941 */ /* 0x000fea0003800000 */
.L_x_278:
[----:B------:R-:W-:-:S03]  /*10db0*/  UMOV UR7, 0xffffffff ;  /* 0xffffffff00077882 */ /* 0x000fc60000000000 */
[----:B------:R-:W-:Y:S05]  /*10dc0*/  BRA.DIV UR7, `(.L_x_291) ;  /* 0x0000000207fc7947 */ /* 0x000fea000b800000 */
[----:B------:R-:W-:-:S13]  /*10dd0*/  ELECT P6, URZ, PT ;  /* 0x00000000003f782f */ /* 0x000fda00038c0000 */
.L_x_305:
[----:B------:R-:W-:Y:S04]  /*10de0*/  BSSY B0, `(.L_x_292) ;  /* 0x000001a000007945 */ /* 0x000fe80003800000 */
[----:B------:R-:W-:Y:S05]  /*10df0*/  @!P6 BRA `(.L_x_293) ;  /* 0x000000000060e947 */ /* 0x000fea0003800000 */
[----:B------:R-:W-:-:S04]  /*10e00*/  ULOP3.LUT UR7, UR40, 0x2, URZ, 0xfc, !UPT ;  /* 0x0000000228077892 */ /* 0x000fc8000f8efc3f */
[----:B------:R-:W-:-:S06]  /*10e10*/  UISETP.NE.AND UP0, UPT, UR7, 0x3, UPT ;  /* 0x000000030700788c */ /* 0x000fcc000bf05270 */
[----:B------:R-:W-:-:S13]  /*10e20*/  PLOP3.LUT P0, PT, PT, PT, UP0, 0x80, 0x0 ;  /* 0x000000000000781c */ /* 0x000fda0003f0f008 */
[----:B------:R-:W-:Y:S05]  /*10e30*/  @!P0 BRA `(.L_x_294) ;  /* 0x0000000000048947 */ /* 0x000fea0003800000 */
[----:B------:R-:W-:Y:S01]  /*10e40*/  BPT.TRAP 0x1 ;  /* 0x000000040000795c */ /* 0x000fe20000300000 */
.L_x_294:
[----:B------:R-:W0:Y:S01]  /*10e50*/  S2R R3, SR_CgaCtaId ;  /* 0x0000000000037919 */ /* 0x000e220000008800 */
[----:B------:R-:W-:-:S04]  /*10e60*/  MOV R2, 0x400 ;  /* 0x0000040000027802 */ /* 0x000fc80000000f00 */
[----:B0-----:R-:W-:Y:S02]  /*10e70*/  LEA R3, R3, R2, 0x18 ;  /* 0x0000000203037211 */ /* 0x001fe400078ec0ff */
[----:B------:R-:W-:-:S03]  /*10e80*/  SHF.L.U32 R2, R8, 0x1f, RZ ;  /* 0x0000001f08027819 */ /* 0x000fc600000006ff */
[----:B------:R-:W-:-:S04]  /*10e90*/  VIADD R3, R3, 0x10 ;  /* 0x0000001003037836 */ /* 0x000fc80000000000 */
[C---:B------:R-:W-:Y:S02]  /*10ea0*/  IMAD R7, R0.reuse, 0x8, R3 ;  /* 0x0000000800077824 */ /* 0x040fe400078e0203 */
[----:B------:R-:W-:Y:S02]  /*10eb0*/  VIADD R0, R0, 0x1 ;  /* 0x0000000100007836 */ /* 0x000fe40000000000 */
[----:B------:R-:W0:Y:S03]  /*10ec0*/  SYNCS.PHASECHK.TRANS64.TRYWAIT P0, [R7+URZ], R2 ;  /* 0x00000002070075a7 */ /* 0x000e26000800017f */
[----:B------:R-:W-:-:S04]  /*10ed0*/  ISETP.NE.AND P1, PT, R0, 0x2, PT ;  /* 0x000000020000780c */ /* 0x000fc80003f25270 */
[----:B------:R-:W-:Y:S02]  /*10ee0*/  SEL R5, RZ, 0x1, P1 ;  /* 0x00000001ff057807 */ /* 0x000fe40000800000 */
[----:B------:R-:W-:Y:S02]  /*10ef0*/  SEL R0, R0, RZ, P1 ;  /* 0x000000ff00007207 */ /* 0x000fe40000800000 */
[----:B------:R-:W-:Y:S01]  /*10f00*/  LOP3.LUT R5, R8, R5, RZ, 0x3c, !PT ;  /* 0x0000000508057212 */ /* 0x000fe200078e3cff */
[----:B0-----:R-:W-:Y:S06]  /*10f10*/  @!P0 BRA `(.L_x_295) ;  /* 0x0000000000c88947 */ /* 0x001fec0003800000 */
.L_x_306:
[----:B------:R-:W-:Y:S01]  /*10f20*/  IMAD R3, R0, 0x8, R3 ;  /* 0x0000000800037824 */ /* 0x000fe200078e0203 */
[----:B------:R-:W-:-:S07]  /*10f30*/  SHF.L.U32 R0, R5, 0x1f, RZ ;  /* 0x0000001f05007819 */ /* 0x000fce00000006ff */
.L_x_296:
[----:B-1----:R1:W2:Y:S02]  /*10f40*/  SYNCS.PHASECHK.TRANS64.TRYWAIT P0, [R3+URZ], R0 ;  /* 0x00000000030075a7 */ /* 0x0022a4000800017f */
[----:B--2---:R-:W-:Y:S05]  /*10f50*/  @!P0 NANOSLEEP.SYNCS 0x989680 ;  /* 0x009896800000895d */ /* 0x004fea0003900000 */
[----:B------:R-:W2:Y:S02]  /*10f60*/  @!P0 SYNCS.PHASECHK.TRANS64 P0, [R3+URZ], R0 ;  /* 0x00000000030085a7 */ /* 0x000ea4000800007f */
[----:B--2---:R-:W-:Y:S05]  /*10f70*/  @!P0 BRA `(.L_x_296) ;  /* 0xfffffffc00f08947 */ /* 0x004fea000383ffff */
.L_x_293:
[----:B------:R-:W-:Y:S05]  /*10f80*/  BSYNC B0 ;  /* 0x0000000000007941 */ /* 0x000fea0003800000 */
.L_x_292:
[----:B------:R-:W-:Y:S05]  /*10f90*/  EXIT ;  /* 0x000000000000794d */ /* 0x000fea0003800000 */
.L_x_18:
[----:B0-----:R0:W1:Y:S02]  /*10fa0*/  SYNCS.PHASECHK.TRANS64.TRYWAIT P0, [R151+URZ], R0 ;  /* 0x00000000970075a7 */ /* 0x001064000800017f */
[----:B-1----:R-:W-:Y:S05]  /*10fb0*/  @!P0 NANOSLEEP.SYNCS 0x989680 ;  /* 0x009896800000895d */ /* 0x002fea0003900000 */
[----:B------:R-:W1:Y:S02]  /*10fc0*/  @!P0 SYNCS.PHASECHK.TRANS64 P0, [R151+URZ], R0 ;  /* 0x00000000970085a7 */ /* 0x000e64000800007f */
[----:B-1----:R-:W-:Y:S05]  /*10fd0*/  @!P0 BRA `(.L_x_18) ;  /* 0xfffffffc00f08947 */ /* 0x002fea000383ffff */
[----:B------:R-:W-:Y:S05]  /*10fe0*/  BRA `(.L_x_297) ;  /* 0xffffff0400e87947 */ /* 0x000fea000383ffff */
.L_x_23:
[----:B-1----:R1:W2:Y:S02]  /*10ff0*/  SYNCS.PHASECHK.TRANS64.TRYWAIT P1, [R3+URZ], R0 ;  /* 0x00000000030075a7 */ /* 0x0022a4000802017f */
[----:B--2---:R-:W-:Y:S05]  /*11000*/  @!P1 NANOSLEEP.SYNCS 0x989680 ;  /* 0x009896800000995d */ /* 0x004fea0003900000 */
[----:B------:R-:W2:Y:S02]  /*11010*/  @!P1 SYNCS.PHASECHK.TRANS64 P1, [R3+URZ], R0 ;  /* 0x00000000030095a7 */ /* 0x000ea4000802007f */
[----:B--2---:R-:W-:Y:S05]  /*11020*/  @!P1 BRA `(.L_x_23) ;  /* 0xfffffffc00f09947 */ /* 0x004fea000383ffff */
[----:B------:R-:W-:Y:S05]  /*11030*/  BRA `(.L_x_22) ;  /* 0xffffff0800587947 */ /* 0x000fea000383ffff */
.L_x_28:
[----:B-1----:R-:W-:-:S04]  /*11040*/  IMAD.U32 R5, RZ, RZ, UR7 ;  /* 0x00000007ff057e24 */ /* 0x002fc8000f8e00ff */
[----:B------:R1:W2:Y:S03]  /*11050*/  SYNCS.PHASECHK.TRANS64.TRYWAIT P1, [R5+URZ], R4 ;  /* 0x00000004050075a7 */ /* 0x0002a6000802017f */
[----:B--2---:R-:W-:Y:S05]  /*11060*/  @!P1 NANOSLEEP.SYNCS 0x989680 ;  /* 0x009896800000995d */ /* 0x004fea0003900000 */
[----:B------:R-:W2:Y:S02]  /*11070*/  @!P1 SYNCS.PHASECHK.TRANS64 P1, [R5+URZ], R4 ;  /* 0x00000004050095a7 */ /* 0x000ea4000802007f */
[----:B--2---:R-:W-:Y:S05]  /*11080*/  @!P1 BRA `(.L_x_28) ;  /* 0xfffffffc00ec9947 */ /* 0x004fea000383ffff */
[----:B------:R-:W-:Y:S05]  /*11090*/  BRA `(.L_x_27) ;  /* 0xffffff3800507947 */ /* 0x000fea000383ffff */
.L_x_34:
[----:B0-----:R0:W1:Y:S02]  /*110a0*/  SYNCS.PHASECHK.TRANS64.TRYWAIT P0, [R151+URZ+0x10], R0 ;  /* 0x00001000970075a7 */ /* 0x001064000800017f */
[----:B-1----:R-:W-:Y:S05]  /*110b0*/  @!P0 NANOSLEEP.SYNCS 0x989680 ;  /* 0x009896800000895d */ /* 0x002fea0003900000 */
[----:B------:R-:W1:Y:S02]  /*110c0*/  @!P0 SYNCS.PHASECHK.TRANS64 P0, [R151+URZ+0x10], R0 ;  /* 0x00001000970085a7 */ /* 0x000e64000800007f */
[----:B-1----:R-:W-:Y:S05]  /*110d0*/  @!P0 BRA `(.L_x_34) ;  /* 0xfffffffc00f08947 */ /* 0x002fea000383ffff */
[----:B------:R-:W-:Y:S05]  /*110e0*/  BRA `(.L_x_298) ;  /* 0xffffff6800cc7947 */ /* 0x000fea000383ffff */
.L_x_279:
[----:B------:R-:W-:Y:S01]  /*110f0*/  BSSY B1, `(.L_x_299) ;  /* 0x0000006000017945 */ /* 0x000fe20003800000 */
[----:B------:R-:W-:-:S07]  /*11100*/  IMAD.MOV.U32 R15, RZ, RZ, -0x1 ;  /* 0xffffffffff0f7424 */ /* 0x000fce00078e00ff */
[----:B-----5:R-:W-:Y:S05]  /*11110*/  WARPSYNC.COLLECTIVE R15, `(.L_x_300) ;  /* 0x000000000f0c7348 */ /* 0x020fea0003c00000 */
[----:B------:R-:W-:Y:S02]  /*11120*/  ELECT P6, UR62, PT ;  /* 0x00000000003e782f */ /* 0x000fe400038c0000 */
[----:B------:R-:W-:Y:S01]  /*11130*/  MOV R14, UR62 ;  /* 0x0000003e000e7c02 */ /* 0x000fe20008000f00 */
[----:B-----5:R-:W-:Y:S10]  /*11140*/  ENDCOLLECTIVE ;  /* 0x000000000000791b */ /* 0x020ff40003800000 */
.L_x_300:
[----:B------:R-:W-:Y:S05]  /*11150*/  BSYNC B1 ;  /* 0x0000000000017941 */ /* 0x000fea0003800000 */
.L_x_299:
[----:B------:R-:W-:Y:S05]  /*11160*/  BRA `(.L_x_301) ;  /* 0xfffffff000107947 */ /* 0x000fea000383ffff */
.L_x_282:
[----:B0-----:R0:W1:Y:S02]  /*11170*/  SYNCS.PHASECHK.TRANS64.TRYWAIT P1, [R10+URZ+0x10], R3 ;  /* 0x000010030a0075a7 */ /* 0x001064000802017f */
[----:B-1----:R-:W-:Y:S05]  /*11180*/  @!P1 NANOSLEEP.SYNCS 0x989680 ;  /* 0x009896800000995d */ /* 0x002fea0003900000 */
[----:B------:R-:W1:Y:S02]  /*11190*/  @!P1 SYNCS.PHASECHK.TRANS64 P1, [R10+URZ+0x10], R3 ;  /* 0x000010030a0095a7 */ /* 0x000e64000802007f */
[----:B-1----:R-:W-:Y:S05]  /*111a0*/  @!P1 BRA `(.L_x_282) ;  /* 0xfffffffc00f09947 */ /* 0x002fea000383ffff */
[----:B------:R-:W-:Y:S05]  /*111b0*/  BRA `(.L_x_302) ;  /* 0xfffffff000487947 */ /* 0x000fea000383ffff */
.L_x_291:
[----:B------:R-:W-:Y:S01]  /*111c0*/  BSSY B0, `(.L_x_303) ;  /* 0x0000006000007945 */ /* 0x000fe20003800000 */
[----:B------:R-:W-:-:S07]  /*111d0*/  IMAD.MOV.U32 R15, RZ, RZ, -0x1 ;  /* 0xffffffffff0f7424 */ /* 0x000fce00078e00ff */
[----:B-----5:R-:W-:Y:S05]  /*111e0*/  WARPSYNC.COLLECTIVE R15, `(.L_x_304) ;  /* 0x000000000f0c7348 */ /* 0x020fea0003c00000 */
[----:B------:R-:W-:Y:S02]  /*111f0*/  ELECT P6, UR62, PT ;  /* 0x00000000003e782f */ /* 0x000fe400038c0000 */
[----:B------:R-:W-:Y:S01]  /*11200*/  MOV R14, UR62 ;  /* 0x0000003e000e7c02 */ /* 0x000fe20008000f00 */
[----:B-----5:R-:W-:Y:S10]  /*11210*/  ENDCOLLECTIVE ;  /* 0x000000000000791b */ /* 0x020ff40003800000 */
.L_x_304:
[----:B------:R-:W-:Y:S05]  /*11220*/  BSYNC B0 ;  /* 0x0000000000007941 */ /* 0x000fea0003800000 */
.L_x_303:
[----:B------:R-:W-:Y:S05]  /*11230*/  BRA `(.L_x_305) ;  /* 0xfffffff800e87947 */ /* 0x000fea000383ffff */
.L_x_295:
[----:B0-----:R0:W1:Y:S02]  /*11240*/  SYNCS.PHASECHK.TRANS64.TRYWAIT P0, [R7+URZ], R2 ;  /* 0x00000002070075a7 */ /* 0x001064000800017f */
[----:B-1----:R-:W-:Y:S05]  /*11250*/  @!P0 NANOSLEEP.SYNCS 0x989680 ;  /* 0x009896800000895d */ /* 0x002fea0003900000 */
[----:B------:R-:W1:Y:S02]  /*11260*/  @!P0 SYNCS.PHASECHK.TRANS64 P0, [R7+URZ], R2 ;  /* 0x00000002070085a7 */ /* 0x000e64000800007f */
[----:B-1----:R-:W-:Y:S05]  /*11270*/  @!P0 BRA `(.L_x_295) ;  /* 0xfffffffc00f08947 */ /* 0x002fea000383ffff */
[----:B------:R-:W-:Y:S05]  /*11280*/  BRA `(.L_x_306) ;  /* 0xfffffffc00247947 */ /* 0x000fea000383ffff */
.L_x_307:
[----:B------:R-:W-:-:S00]  /*11290*/  BRA `(.L_x_307) ;  /* 0xfffffffc00fc7947 */ /* 0x000fc0000383ffff */
[----:B------:R-:W-:-:S00]  /*112a0*/  NOP ;  /* 0x0000000000007918 */ /* 0x000fc00000000000 */
        /* <DEDUP_REMOVED lines=13> */
.L_x_308:


//--------------------- .nv.global.init           --------------------------
	.section	.nv.global.init,"aw",@progbits
.nv.global.init:
	.type		$str$22,@object
	.size		$str$22,($str$23 - $str$22)
$str$22:
        /*0000*/ 	.byte	0x6b, 0x5f, 0x74, 0x69, 0x6c, 0x65, 0x5f, 0x63, 0x6f, 0x75, 0x6e, 0x74, 0x20, 0x3e, 0x3d, 0x20
        /*0010*/ 	.byte	0x31, 0x00
	.type		$str$23,@object
	.size		$str$23,(__unnamed_1 - $str$23)
$str$23:
        /*0012*/ 	.byte	0x2f, 0x74, 0x6d, 0x70, 0x2f, 0x63, 0x75, 0x74, 0x6c, 0x61, 0x73, 0x73, 0x5f, 0x73, 0x77, 0x65
        /*0022*/ 	.byte	0x65, 0x70, 0x5f, 0x73, 0x72, 0x63, 0x2f, 0x69, 0x6e, 0x63, 0x6c, 0x75, 0x64, 0x65, 0x2f, 0x63
        /*0032*/ 	.byte	0x75, 0x74, 0x6c, 0x61, 0x73, 0x73, 0x2f, 0x67, 0x65, 0x6d, 0x6d, 0x2f, 0x63, 0x6f, 0x6c, 0x6c
        /*0042*/ 	.byte	0x65, 0x63, 0x74, 0x69, 0x76, 0x65, 0x2f, 0x73, 0x6d, 0x39, 0x30, 0x5f, 0x6d, 0x6d, 0x61, 0x5f
        /*0052*/ 	.byte	0x74, 0x6d, 0x61, 0x5f, 0x67, 0x6d, 0x6d, 0x61, 0x5f, 0x73, 0x73, 0x5f, 0x77, 0x61, 0x72, 0x70
        /*0062*/ 	.byte	0x73, 0x70, 0x65, 0x63, 0x69, 0x61, 0x6c, 0x69, 0x7a, 0x65, 0x64, 0x2e, 0x68, 0x70, 0x70, 0x00
	.type		__unnamed_1,@object
	.size		__unnamed_1,(.L_0 - __unnamed_1)
__unnamed_1:
        /*0072*/ 	.byte	0x76, 0x6f, 0x69, 0x64, 0x20, 0x63, 0x75, 0x74, 0x6c, 0x61, 0x73, 0x73, 0x3a, 0x3a, 0x67, 0x65
        /* <DEDUP_REMOVED lines=180> */
        /*0bc2*/ 	.byte	0x3a, 0x3a, 0x69, 0x64, 0x65, 0x6e, 0x74, 0x69, 0x74, 0x79, 0x5d, 0x00
.L_0:


//--------------------- .nv.shared._ZN7cutlass13device_kernelINS_4gemm6kernel13GemmUniversalIN4cute5tupleIJiiiiEEENS1_10collective13CollectiveMmaINS1_34MainloopSm90TmaGmmaWarpSpecializedILi2ENS5_IJNS4_1CILi2EEENSA_ILi1EEESC_EEENS1_32KernelTmaWarpSpecializedPingpongEEENS5_IJNSA_ILi64EEENSA_ILi240EEENSA_ILi128EEEEEENS_10bfloat16_tENS5_IJlSC_lEEESK_SL_NS4_8TiledMMAINS4_8MMA_AtomIJNS4_4SM904GMMA27MMA_64x16x16_F32BF16BF16_SSILNSP_5MajorE0ELSR_0ELNSP_7ScaleInE1ELSS_1EEEEEENS4_6LayoutINS5_IJSC_SC_SC_EEENS5_IJNSA_ILi0EEESX_SX_EEEEENS5_IJNS4_10UnderscoreES10_S10_EEEEENS4_13SM90_TMA_LOADENS4_14ComposedLayoutINS4_7SwizzleILi3ELi4ELi3EEENS4_18smem_ptr_flag_bitsILi16EEENSV_INS5_IJNSA_ILi8EEESG_EEENS5_IJSG_SC_EEEEEEEvNS4_8identityENS4_23SM90_TMA_LOAD_MULTICASTES1D_vS1E_EENS_8epilogue10collective6detail29Sm90TmaWarpSpecializedAdapterINS1I_15DefaultEpilogueISK_SL_SL_NS1H_6thread17LinearCombinationISK_Li1EffLNS1M_9ScaleType4KindE0ELNS_15FloatRoundStyleE2ESK_EENS1_15EpilogueDefaultEEEEEvvEEEEvNT_6ParamsE --------------------------
	.section	.nv.shared._ZN7cutlass13device_kernelINS_4gemm6kernel13GemmUniversalIN4cute5tupleIJiiiiEEENS1_10collective13CollectiveMmaINS1_34MainloopSm90TmaGmmaWarpSpecializedILi2ENS5_IJNS4_1CILi2EEENSA_ILi1EEESC_EEENS1_32KernelTmaWarpSpecializedPingpongEEENS5_IJNSA_ILi64EEENSA_ILi240EEENSA_ILi128EEEEEENS_10bfloat16_tENS5_IJlSC_lEEESK_SL_NS4_8TiledMMAINS4_8MMA_AtomIJNS4_4SM904GMMA27MMA_64x16x16_F32BF16BF16_SSILNSP_5MajorE0ELSR_0ELNSP_7ScaleInE1ELSS_1EEEEEENS4_6LayoutINS5_IJSC_SC_SC_EEENS5_IJNSA_ILi0EEESX_SX_EEEEENS5_IJNS4_10UnderscoreES10_S10_EEEEENS4_13SM90_TMA_LOADENS4_14ComposedLayoutINS4_7SwizzleILi3ELi4ELi3EEENS4_18smem_ptr_flag_bitsILi16EEENSV_INS5_IJNSA_ILi8EEESG_EEENS5_IJSG_SC_EEEEEEEvNS4_8identityENS4_23SM90_TMA_LOAD_MULTICASTES1D_vS1E_EENS_8epilogue10collective6detail29Sm90TmaWarpSpecializedAdapterINS1I_15DefaultEpilogueISK_SL_SL_NS1H_6thread17LinearCombinationISK_Li1EffLNS1M_9ScaleType4KindE0ELNS_15FloatRoundStyleE2ESK_EENS1_15EpilogueDefaultEEEEEvvEEEEvNT_6ParamsE,"aw",@nobits
	.sectionflags	@""
	.align	16
	.zero		1024


//--------------------- .nv.shared.reserved.0     --------------------------
	.section	.nv.shared.reserved.0,"aw",@nobits
	.weak		__nv_reservedSMEM_offset_0_alias
	.size		__nv_reservedSMEM_offset_0_alias, 0, 0
	.other		__nv_reservedSMEM_offset_0_alias,@"STO_CUDA_RESERVED_SHARED STV_DEFAULT"
__nv_reservedSMEM_offset_0_alias:
	.zero		0


//--------------------- .nv.global                --------------------------
	.section	.nv.global,"aw",@nobits
.nv.global:
	.type		_ZN40_INTERNAL_66fa823d_4_k_cu_0f9ef175_168504cute1_E,@object
	.size		_ZN40_INTERNAL_66fa823d_4_k_cu_0f9ef175_168504cute1_E,(_ZN40_INTERNAL_66fa823d_4_k_cu_0f9ef175_168504cuda3std3__45__cpo6cbeginE - _ZN40_INTERNAL_66fa823d_4_k_cu_0f9ef175_168504cute1_E)
_ZN40_INTERNAL_66fa823d_4_k_cu_0f9ef175_168504cute1_E:
	.zero		1
	.type		_ZN40_INTERNAL_66fa823d_4_k_cu_0f9ef175_168504cuda3std3__45__cpo6cbeginE,@object
	.size		_ZN40_INTERNAL_66fa823d_4_k_cu_0f9ef175_168504cuda3std3__45__cpo6cbeginE,(_ZN40_INTERNAL_66fa823d_4_k_cu_0f9ef175_168504cuda3std3__48in_placeE - _ZN40_INTERNAL_66fa823d_4_k_cu_0f9ef175_168504cuda3std3__45__cpo6cbeginE)
_ZN40_INTERNAL_66fa823d_4_k_cu_0f9ef175_168504cuda3std3__45__cpo6cbeginE:
	.zero		1
	.type		_ZN40_INTERNAL_66fa823d_4_k_cu_0f9ef175_168504cuda3std3__48in_placeE,@object
	.size		_ZN40_INTERNAL_66fa823d_4_k_cu_0f9ef175_168504cuda3std3__48in_placeE,(_ZN40_INTERNAL_66fa823d_4_k_cu_0f9ef175_168504cuda3std6ranges3__45__cpo9iter_moveE - _ZN40_INTERNAL_66fa823d_4_k_cu_0f9ef175_168504cuda3std3__48in_placeE)
_ZN40_INTERNAL_66fa823d_4_k_cu_0f9ef175_168504cuda3std3__48in_placeE:
	.zero		1
	.type		_ZN40_INTERNAL_66fa823d_4_k_cu_0f9ef175_168504cuda3std6ranges3__45__cpo9iter_moveE,@object
	.size		_ZN40_INTERNAL_66fa823d_4_k_cu_0f9ef175_168504cuda3std6ranges3__45__cpo9iter_moveE,(_ZN40_INTERNAL_66fa823d_4_k_cu_0f9ef175_168504cuda3std3__45__cpo5beginE - _ZN40_INTERNAL_66fa823d_4_k_cu_0f9ef175_168504cuda3std6ranges3__45__cpo9iter_moveE)
_ZN40_INTERNAL_66fa823d_4_k_cu_0f9ef175_168504cuda3std6ranges3__45__cpo9iter_moveE:
	.zero		1
	.type		_ZN40_INTERNAL_66fa823d_4_k_cu_0f9ef175_168504cuda3std3__45__cpo5beginE,@object
	.size		_ZN40_INTERNAL_66fa823d_4_k_cu_0f9ef175_168504cuda3std3__45__cpo5beginE,(_ZN40_INTERNAL_66fa823d_4_k_cu_0f9ef175_168504cuda3std3__442_GLOBAL__N__66fa823d_4_k_cu_0f9ef175_168506ignoreE - _ZN40_INTERNAL_66fa823d_4_k_cu_0f9ef175_168504cuda3std3__45__cpo5beginE)
_ZN40_INTERNAL_66fa823d_4_k_cu_0f9ef175_168504cuda3std3__45__cpo5beginE:
	.zero		1
	.type		_ZN40_INTERNAL_66fa823d_4_k_cu_0f9ef175_168504cuda3std3__442_GLOBAL__N__66fa823d_4_k_cu_0f9ef175_168506ignoreE,@object
	.size		_ZN40_INTERNAL_66fa823d_4_k_cu_0f9ef175_168504cuda3std3__442_GLOBAL__N__66fa823d_4_k_cu_0f9ef175_168506ignoreE,(_ZN40_INTERNAL_66fa823d_4_k_cu_0f9ef175_168504cute7productE - _ZN40_INTERNAL_66fa823d_4_k_cu_0f9ef175_168504cuda3std3__442_GLOBAL__N__66fa823d_4_k_cu_0f9ef175_168506ignoreE)
_ZN40_INTERNAL_66fa823d_4_k_cu_0f9ef175_168504cuda3std3__442_GLOBAL__N__66fa823d_4_k_cu_0f9ef175_168506ignoreE:
	.zero		1
	.type		_ZN40_INTERNAL_66fa823d_4_k_cu_0f9ef175_168504cute7productE,@object
	.size		_ZN40_INTERNAL_66fa823d_4_k_cu_0f9ef175_168504cute7productE,(_ZN40_INTERNAL_66fa823d_4_k_cu_0f9ef175_168504cuda3std3__45__cpo3endE - _ZN40_INTERNAL_66fa823d_4_k_cu_0f9ef175_168504cute7productE)
_ZN40_INTERNAL_66fa823d_4_k_cu_0f9ef175_168504cute7productE:
	.zero		1
	.type		_ZN40_INTERNAL_66fa823d_4_k_cu_0f9ef175_168504cuda3std3__45__cpo3endE,@object
	.size		_ZN40_INTERNAL_66fa823d_4_k_cu_0f9ef175_168504cuda3std3__45__cpo3endE,(_ZN40_INTERNAL_66fa823d_4_k_cu_0f9ef175_168504cuda3std3__419piecewise_constructE - _ZN40_INTERNAL_66fa823d_4_k_cu_0f9ef175_168504cuda3std3__45__cpo3endE)
_ZN40_INTERNAL_66fa823d_4_k_cu_0f9ef175_168504cuda3std3__45__cpo3endE:
	.zero		1
	.type		_ZN40_INTERNAL_66fa823d_4_k_cu_0f9ef175_168504cuda3std3__419piecewise_constructE,@object
	.size		_ZN40_INTERNAL_66fa823d_4_k_cu_0f9ef175_168504cuda3std3__419piecewise_constructE,(_ZN40_INTERNAL_66fa823d_4_k_cu_0f9ef175_168504cuda3std3__45__cpo4cendE - _ZN40_INTERNAL_66fa823d_4_k_cu_0f9ef175_168504cuda3std3__419piecewise_constructE)
_ZN40_INTERNAL_66fa823d_4_k_cu_0f9ef175_168504cuda3std3__419piecewise_constructE:
	.zero		1
	.type		_ZN40_INTERNAL_66fa823d_4_k_cu_0f9ef175_168504cuda3std3__45__cpo4cendE,@object
	.size		_ZN40_INTERNAL_66fa823d_4_k_cu_0f9ef175_168504cuda3std3__45__cpo4cendE,(_ZN40_INTERNAL_66fa823d_4_k_cu_0f9ef175_168504cuda3std6ranges3__45__cpo4swapE - _ZN40_INTERNAL_66fa823d_4_k_cu_0f9ef175_168504cuda3std3__45__cpo4cendE)
_ZN40_INTERNAL_66fa823d_4_k_cu_0f9ef175_168504cuda3std3__45__cpo4cendE:
	.zero		1
	.type		_ZN40_INTERNAL_66fa823d_4_k_cu_0f9ef175_168504cuda3std6ranges3__45__cpo4swapE,@object
	.size		_ZN40_INTERNAL_66fa823d_4_k_cu_0f9ef175_168504cuda3std6ranges3__45__cpo4swapE,(.L_8 - _ZN40_INTERNAL_66fa823d_4_k_cu_0f9ef175_168504cuda3std6ranges3__45__cpo4swapE)
_ZN40_INTERNAL_66fa823d_4_k_cu_0f9ef175_168504cuda3std6ranges3__45__cpo4swapE:
	.zero		1
.L_8:


//--------------------- .nv.constant0._ZN7cutlass13device_kernelINS_4gemm6kernel13GemmUniversalIN4cute5tupleIJiiiiEEENS1_10collective13CollectiveMmaINS1_34MainloopSm90TmaGmmaWarpSpecializedILi2ENS5_IJNS4_1CILi2EEENSA_ILi1EEESC_EEENS1_32KernelTmaWarpSpecializedPingpongEEENS5_IJNSA_ILi64EEENSA_ILi240EEENSA_ILi128EEEEEENS_10bfloat16_tENS5_IJlSC_lEEESK_SL_NS4_8TiledMMAINS4_8MMA_AtomIJNS4_4SM904GMMA27MMA_64x16x16_F32BF16BF16_SSILNSP_5MajorE0ELSR_0ELNSP_7ScaleInE1ELSS_1EEEEEENS4_6LayoutINS5_IJSC_SC_SC_EEENS5_IJNSA_ILi0EEESX_SX_EEEEENS5_IJNS4_10UnderscoreES10_S10_EEEEENS4_13SM90_TMA_LOADENS4_14ComposedLayoutINS4_7SwizzleILi3ELi4ELi3EEENS4_18smem_ptr_flag_bitsILi16EEENSV_INS5_IJNSA_ILi8EEESG_EEENS5_IJSG_SC_EEEEEEEvNS4_8identityENS4_23SM90_TMA_LOAD_MULTICASTES1D_vS1E_EENS_8epilogue10collective6detail29Sm90TmaWarpSpecializedAdapterINS1I_15DefaultEpilogueISK_SL_SL_NS1H_6thread17LinearCombinationISK_Li1EffLNS1M_9ScaleType4KindE0ELNS_15FloatRoundStyleE2ESK_EENS1_15EpilogueDefaultEEEEEvvEEEEvNT_6ParamsE --------------------------
	.section	.nv.constant0._ZN7cutlass13device_kernelINS_4gemm6kernel13GemmUniversalIN4cute5tupleIJiiiiEEENS1_10collective13CollectiveMmaINS1_34MainloopSm90TmaGmmaWarpSpecializedILi2ENS5_IJNS4_1CILi2EEENSA_ILi1EEESC_EEENS1_32KernelTmaWarpSpecializedPingpongEEENS5_IJNSA_ILi64EEENSA_ILi240EEENSA_ILi128EEEEEENS_10bfloat16_tENS5_IJlSC_lEEESK_SL_NS4_8TiledMMAINS4_8MMA_AtomIJNS4_4SM904GMMA27MMA_64x16x16_F32BF16BF16_SSILNSP_5MajorE0ELSR_0ELNSP_7ScaleInE1ELSS_1EEEEEENS4_6LayoutINS5_IJSC_SC_SC_EEENS5_IJNSA_ILi0EEESX_SX_EEEEENS5_IJNS4_10UnderscoreES10_S10_EEEEENS4_13SM90_TMA_LOADENS4_14ComposedLayoutINS4_7SwizzleILi3ELi4ELi3EEENS4_18smem_ptr_flag_bitsILi16EEENSV_INS5_IJNSA_ILi8EEESG_EEENS5_IJSG_SC_EEEEEEEvNS4_8identityENS4_23SM90_TMA_LOAD_MULTICASTES1D_vS1E_EENS_8epilogue10collective6detail29Sm90TmaWarpSpecializedAdapterINS1I_15DefaultEpilogueISK_SL_SL_NS1H_6thread17LinearCombinationISK_Li1EffLNS1M_9ScaleType4KindE0ELNS_15FloatRoundStyleE2ESK_EENS1_15EpilogueDefaultEEEEEvvEEEEvNT_6ParamsE,"a",@progbits
	.sectionflags	@""
	.align	4
.nv.constant0._ZN7cutlass13device_kernelINS_4gemm6kernel13GemmUniversalIN4cute5tupleIJiiiiEEENS1_10collective13CollectiveMmaINS1_34MainloopSm90TmaGmmaWarpSpecializedILi2ENS5_IJNS4_1CILi2EEENSA_ILi1EEESC_EEENS1_32KernelTmaWarpSpecializedPingpongEEENS5_IJNSA_ILi64EEENSA_ILi240EEENSA_ILi128EEEEEENS_10bfloat16_tENS5_IJlSC_lEEESK_SL_NS4_8TiledMMAINS4_8MMA_AtomIJNS4_4SM904GMMA27MMA_64x16x16_F32BF16BF16_SSILNSP_5MajorE0ELSR_0ELNSP_7ScaleInE1ELSS_1EEEEEENS4_6LayoutINS5_IJSC_SC_SC_EEENS5_IJNSA_ILi0EEESX_SX_EEEEENS5_IJNS4_10UnderscoreES10_S10_EEEEENS4_13SM90_TMA_LOADENS4_14ComposedLayoutINS4_7SwizzleILi3ELi4ELi3EEENS4_18smem_ptr_flag_bitsILi16EEENSV_INS5_IJNSA_ILi8EEESG_EEENS5_IJSG_SC_EEEEEEEvNS4_8identityENS4_23SM90_TMA_LOAD_MULTICASTES1D_vS1E_EENS_8epilogue10collective6detail29Sm90TmaWarpSpecializedAdapterINS1I_15DefaultEpilogueISK_SL_SL_NS1H_6thread17LinearCombinationISK_Li1EffLNS1M_9ScaleType4KindE0ELNS_15FloatRoundStyleE2ESK_EENS1_15EpilogueDefaultEEEEEvvEEEEvNT_6ParamsE:
	.zero		1664


//--------------------- SYMBOLS --------------------------

	.type		.nv.reservedSmem.offset0,@object
	.size		.nv.reservedSmem.offset0,0x4
	.type		__assertfail,@function
